//
// Generated by NVIDIA NVVM Compiler
//
// Compiler Build ID: CL-36424714
// Cuda compilation tools, release 13.0, V13.0.88
// Based on NVVM 20.0.0
//

.version 9.0
.target sm_100
.address_size 64

	// .globl	_Z15tensorGatherI64PlS_lS_S_llS_i

.visible .entry _Z15tensorGatherI64PlS_lS_S_llS_i(
	.param .u64 .ptr .align 1 _Z15tensorGatherI64PlS_lS_S_llS_i_param_0,
	.param .u64 .ptr .align 1 _Z15tensorGatherI64PlS_lS_S_llS_i_param_1,
	.param .u64 _Z15tensorGatherI64PlS_lS_S_llS_i_param_2,
	.param .u64 .ptr .align 1 _Z15tensorGatherI64PlS_lS_S_llS_i_param_3,
	.param .u64 .ptr .align 1 _Z15tensorGatherI64PlS_lS_S_llS_i_param_4,
	.param .u64 _Z15tensorGatherI64PlS_lS_S_llS_i_param_5,
	.param .u64 _Z15tensorGatherI64PlS_lS_S_llS_i_param_6,
	.param .u64 .ptr .align 1 _Z15tensorGatherI64PlS_lS_S_llS_i_param_7,
	.param .u32 _Z15tensorGatherI64PlS_lS_S_llS_i_param_8
)
{
	.local .align 16 .b8 	__local_depot0[128];
	.reg .b64 	%SP;
	.reg .b64 	%SPL;
	.reg .pred 	%p<104>;
	.reg .b32 	%r<98>;
	.reg .b64 	%rd<1660>;

	mov.u64 	%SPL, __local_depot0;
	ld.param.u64 	%rd334, [_Z15tensorGatherI64PlS_lS_S_llS_i_param_1];
	ld.param.u64 	%rd330, [_Z15tensorGatherI64PlS_lS_S_llS_i_param_2];
	ld.param.u64 	%rd335, [_Z15tensorGatherI64PlS_lS_S_llS_i_param_3];
	ld.param.u64 	%rd336, [_Z15tensorGatherI64PlS_lS_S_llS_i_param_4];
	ld.param.u64 	%rd331, [_Z15tensorGatherI64PlS_lS_S_llS_i_param_5];
	ld.param.u64 	%rd332, [_Z15tensorGatherI64PlS_lS_S_llS_i_param_6];
	ld.param.s32 	%rd337, [_Z15tensorGatherI64PlS_lS_S_llS_i_param_8];
	cvta.to.global.u64 	%rd1, %rd336;
	cvta.to.global.u64 	%rd2, %rd334;
	cvta.to.global.u64 	%rd3, %rd335;
	add.u64 	%rd4, %SPL, 32;
	add.u64 	%rd5, %SPL, 0;
	add.u64 	%rd6, %SPL, 96;
	add.u64 	%rd7, %SPL, 64;
	mov.u32 	%r1, %ntid.x;
	mov.u32 	%r2, %ctaid.x;
	mov.u32 	%r3, %tid.x;
	mad.lo.s32 	%r4, %r1, %r2, %r3;
	cvt.u64.u32 	%rd8, %r4;
	setp.ge.s64 	%p1, %rd8, %rd337;
	@%p1 bra 	$L__BB0_191;
	mov.b64 	%rd342, 0;
	st.local.v2.u64 	[%rd4+16], {%rd342, %rd342};
	mov.b64 	%rd343, 1;
	st.local.v2.u64 	[%rd4], {%rd343, %rd342};
	setp.lt.s64 	%p2, %rd330, 2;
	@%p2 bra 	$L__BB0_13;
	add.s64 	%rd9, %rd330, -1;
	add.s64 	%rd345, %rd330, -2;
	setp.lt.u64 	%p3, %rd345, 15;
	mov.b64 	%rd1552, 1;
	@%p3 bra 	$L__BB0_5;
	add.s64 	%rd1549, %rd4, 64;
	shl.b64 	%rd347, %rd330, 3;
	add.s64 	%rd348, %rd347, %rd2;
	add.s64 	%rd1548, %rd348, -64;
	mov.b64 	%rd1550, 1;
	mov.u64 	%rd1552, %rd1550;
$L__BB0_4:
	.pragma "nounroll";
	ld.global.u64 	%rd349, [%rd1548+56];
	mul.lo.s64 	%rd350, %rd349, %rd1550;
	st.local.u64 	[%rd1549+-56], %rd350;
	ld.global.u64 	%rd351, [%rd1548+48];
	mul.lo.s64 	%rd352, %rd351, %rd350;
	ld.global.u64 	%rd353, [%rd1548+40];
	mul.lo.s64 	%rd354, %rd353, %rd352;
	st.local.v2.u64 	[%rd1549+-48], {%rd352, %rd354};
	ld.global.u64 	%rd355, [%rd1548+32];
	mul.lo.s64 	%rd356, %rd355, %rd354;
	ld.global.u64 	%rd357, [%rd1548+24];
	mul.lo.s64 	%rd358, %rd357, %rd356;
	st.local.v2.u64 	[%rd1549+-32], {%rd356, %rd358};
	ld.global.u64 	%rd359, [%rd1548+16];
	mul.lo.s64 	%rd360, %rd359, %rd358;
	ld.global.u64 	%rd361, [%rd1548+8];
	mul.lo.s64 	%rd362, %rd361, %rd360;
	st.local.v2.u64 	[%rd1549+-16], {%rd360, %rd362};
	ld.global.u64 	%rd363, [%rd1548];
	mul.lo.s64 	%rd364, %rd363, %rd362;
	ld.global.u64 	%rd365, [%rd1548+-8];
	mul.lo.s64 	%rd366, %rd365, %rd364;
	st.local.v2.u64 	[%rd1549], {%rd364, %rd366};
	ld.global.u64 	%rd367, [%rd1548+-16];
	mul.lo.s64 	%rd368, %rd367, %rd366;
	ld.global.u64 	%rd369, [%rd1548+-24];
	mul.lo.s64 	%rd370, %rd369, %rd368;
	st.local.v2.u64 	[%rd1549+16], {%rd368, %rd370};
	ld.global.u64 	%rd371, [%rd1548+-32];
	mul.lo.s64 	%rd372, %rd371, %rd370;
	ld.global.u64 	%rd373, [%rd1548+-40];
	mul.lo.s64 	%rd374, %rd373, %rd372;
	st.local.v2.u64 	[%rd1549+32], {%rd372, %rd374};
	ld.global.u64 	%rd375, [%rd1548+-48];
	mul.lo.s64 	%rd376, %rd375, %rd374;
	ld.global.u64 	%rd377, [%rd1548+-56];
	mul.lo.s64 	%rd378, %rd377, %rd376;
	st.local.v2.u64 	[%rd1549+48], {%rd376, %rd378};
	ld.global.u64 	%rd379, [%rd1548+-64];
	mul.lo.s64 	%rd1550, %rd379, %rd378;
	st.local.u64 	[%rd1549+64], %rd1550;
	add.s64 	%rd1552, %rd1552, 16;
	and.b64  	%rd380, %rd9, -16;
	sub.s64 	%rd381, %rd1552, %rd380;
	add.s64 	%rd1549, %rd1549, 128;
	add.s64 	%rd1548, %rd1548, -128;
	setp.ne.s64 	%p4, %rd381, 1;
	@%p4 bra 	$L__BB0_4;
$L__BB0_5:
	and.b64  	%rd21, %rd9, 15;
	setp.eq.s64 	%p5, %rd21, 0;
	@%p5 bra 	$L__BB0_13;
	setp.lt.u64 	%p6, %rd21, 8;
	@%p6 bra 	$L__BB0_8;
	shl.b64 	%rd382, %rd1552, 32;
	add.s64 	%rd383, %rd382, -4294967296;
	shr.s64 	%rd384, %rd383, 29;
	add.s64 	%rd385, %rd4, %rd384;
	ld.local.u64 	%rd386, [%rd385];
	sub.s64 	%rd387, %rd330, %rd1552;
	shl.b64 	%rd388, %rd387, 3;
	add.s64 	%rd389, %rd2, %rd388;
	ld.global.u64 	%rd390, [%rd389];
	mul.lo.s64 	%rd391, %rd390, %rd386;
	shl.b64 	%rd392, %rd1552, 3;
	add.s64 	%rd393, %rd4, %rd392;
	st.local.u64 	[%rd393], %rd391;
	add.s64 	%rd394, %rd1552, 1;
	and.b64  	%rd395, %rd394, 4294967295;
	shr.s64 	%rd396, %rd382, 29;
	add.s64 	%rd397, %rd4, %rd396;
	ld.local.u64 	%rd398, [%rd397];
	sub.s64 	%rd399, %rd330, %rd395;
	shl.b64 	%rd400, %rd399, 3;
	add.s64 	%rd401, %rd2, %rd400;
	ld.global.u64 	%rd402, [%rd401];
	mul.lo.s64 	%rd403, %rd402, %rd398;
	shl.b64 	%rd404, %rd394, 3;
	and.b64  	%rd405, %rd404, 34359738360;
	add.s64 	%rd406, %rd4, %rd405;
	st.local.u64 	[%rd406], %rd403;
	add.s64 	%rd407, %rd1552, 2;
	and.b64  	%rd408, %rd407, 4294967295;
	add.s64 	%rd409, %rd382, 4294967296;
	shr.s64 	%rd410, %rd409, 29;
	add.s64 	%rd411, %rd4, %rd410;
	ld.local.u64 	%rd412, [%rd411];
	sub.s64 	%rd413, %rd330, %rd408;
	shl.b64 	%rd414, %rd413, 3;
	add.s64 	%rd415, %rd2, %rd414;
	ld.global.u64 	%rd416, [%rd415];
	mul.lo.s64 	%rd417, %rd416, %rd412;
	shl.b64 	%rd418, %rd407, 3;
	and.b64  	%rd419, %rd418, 34359738360;
	add.s64 	%rd420, %rd4, %rd419;
	st.local.u64 	[%rd420], %rd417;
	add.s64 	%rd421, %rd1552, 3;
	and.b64  	%rd422, %rd421, 4294967295;
	add.s64 	%rd423, %rd382, 8589934592;
	shr.s64 	%rd424, %rd423, 29;
	add.s64 	%rd425, %rd4, %rd424;
	ld.local.u64 	%rd426, [%rd425];
	sub.s64 	%rd427, %rd330, %rd422;
	shl.b64 	%rd428, %rd427, 3;
	add.s64 	%rd429, %rd2, %rd428;
	ld.global.u64 	%rd430, [%rd429];
	mul.lo.s64 	%rd431, %rd430, %rd426;
	shl.b64 	%rd432, %rd421, 3;
	and.b64  	%rd433, %rd432, 34359738360;
	add.s64 	%rd434, %rd4, %rd433;
	st.local.u64 	[%rd434], %rd431;
	add.s64 	%rd435, %rd1552, 4;
	and.b64  	%rd436, %rd435, 4294967295;
	add.s64 	%rd437, %rd382, 12884901888;
	shr.s64 	%rd438, %rd437, 29;
	add.s64 	%rd439, %rd4, %rd438;
	ld.local.u64 	%rd440, [%rd439];
	sub.s64 	%rd441, %rd330, %rd436;
	shl.b64 	%rd442, %rd441, 3;
	add.s64 	%rd443, %rd2, %rd442;
	ld.global.u64 	%rd444, [%rd443];
	mul.lo.s64 	%rd445, %rd444, %rd440;
	shl.b64 	%rd446, %rd435, 3;
	and.b64  	%rd447, %rd446, 34359738360;
	add.s64 	%rd448, %rd4, %rd447;
	st.local.u64 	[%rd448], %rd445;
	add.s64 	%rd449, %rd1552, 5;
	and.b64  	%rd450, %rd449, 4294967295;
	add.s64 	%rd451, %rd382, 17179869184;
	shr.s64 	%rd452, %rd451, 29;
	add.s64 	%rd453, %rd4, %rd452;
	ld.local.u64 	%rd454, [%rd453];
	sub.s64 	%rd455, %rd330, %rd450;
	shl.b64 	%rd456, %rd455, 3;
	add.s64 	%rd457, %rd2, %rd456;
	ld.global.u64 	%rd458, [%rd457];
	mul.lo.s64 	%rd459, %rd458, %rd454;
	shl.b64 	%rd460, %rd449, 3;
	and.b64  	%rd461, %rd460, 34359738360;
	add.s64 	%rd462, %rd4, %rd461;
	st.local.u64 	[%rd462], %rd459;
	add.s64 	%rd463, %rd1552, 6;
	and.b64  	%rd464, %rd463, 4294967295;
	add.s64 	%rd465, %rd382, 21474836480;
	shr.s64 	%rd466, %rd465, 29;
	add.s64 	%rd467, %rd4, %rd466;
	ld.local.u64 	%rd468, [%rd467];
	sub.s64 	%rd469, %rd330, %rd464;
	shl.b64 	%rd470, %rd469, 3;
	add.s64 	%rd471, %rd2, %rd470;
	ld.global.u64 	%rd472, [%rd471];
	mul.lo.s64 	%rd473, %rd472, %rd468;
	shl.b64 	%rd474, %rd463, 3;
	and.b64  	%rd475, %rd474, 34359738360;
	add.s64 	%rd476, %rd4, %rd475;
	st.local.u64 	[%rd476], %rd473;
	add.s64 	%rd477, %rd1552, 7;
	and.b64  	%rd478, %rd477, 4294967295;
	add.s64 	%rd479, %rd382, 25769803776;
	shr.s64 	%rd480, %rd479, 29;
	add.s64 	%rd481, %rd4, %rd480;
	ld.local.u64 	%rd482, [%rd481];
	sub.s64 	%rd483, %rd330, %rd478;
	shl.b64 	%rd484, %rd483, 3;
	add.s64 	%rd485, %rd2, %rd484;
	ld.global.u64 	%rd486, [%rd485];
	mul.lo.s64 	%rd487, %rd486, %rd482;
	shl.b64 	%rd488, %rd477, 3;
	and.b64  	%rd489, %rd488, 34359738360;
	add.s64 	%rd490, %rd4, %rd489;
	st.local.u64 	[%rd490], %rd487;
	add.s64 	%rd491, %rd1552, 8;
	and.b64  	%rd1552, %rd491, 4294967295;
$L__BB0_8:
	and.b64  	%rd24, %rd9, 7;
	setp.eq.s64 	%p7, %rd24, 0;
	@%p7 bra 	$L__BB0_13;
	and.b64  	%rd1555, %rd9, 3;
	setp.lt.u64 	%p8, %rd24, 4;
	@%p8 bra 	$L__BB0_11;
	shl.b64 	%rd492, %rd1552, 32;
	add.s64 	%rd493, %rd492, -4294967296;
	shr.s64 	%rd494, %rd493, 29;
	add.s64 	%rd495, %rd4, %rd494;
	ld.local.u64 	%rd496, [%rd495];
	sub.s64 	%rd497, %rd330, %rd1552;
	shl.b64 	%rd498, %rd497, 3;
	add.s64 	%rd499, %rd2, %rd498;
	ld.global.u64 	%rd500, [%rd499];
	mul.lo.s64 	%rd501, %rd500, %rd496;
	shl.b64 	%rd502, %rd1552, 3;
	add.s64 	%rd503, %rd4, %rd502;
	st.local.u64 	[%rd503], %rd501;
	add.s64 	%rd504, %rd1552, 1;
	and.b64  	%rd505, %rd504, 4294967295;
	shr.s64 	%rd506, %rd492, 29;
	add.s64 	%rd507, %rd4, %rd506;
	ld.local.u64 	%rd508, [%rd507];
	sub.s64 	%rd509, %rd330, %rd505;
	shl.b64 	%rd510, %rd509, 3;
	add.s64 	%rd511, %rd2, %rd510;
	ld.global.u64 	%rd512, [%rd511];
	mul.lo.s64 	%rd513, %rd512, %rd508;
	shl.b64 	%rd514, %rd504, 3;
	and.b64  	%rd515, %rd514, 34359738360;
	add.s64 	%rd516, %rd4, %rd515;
	st.local.u64 	[%rd516], %rd513;
	add.s64 	%rd517, %rd1552, 2;
	and.b64  	%rd518, %rd517, 4294967295;
	add.s64 	%rd519, %rd492, 4294967296;
	shr.s64 	%rd520, %rd519, 29;
	add.s64 	%rd521, %rd4, %rd520;
	ld.local.u64 	%rd522, [%rd521];
	sub.s64 	%rd523, %rd330, %rd518;
	shl.b64 	%rd524, %rd523, 3;
	add.s64 	%rd525, %rd2, %rd524;
	ld.global.u64 	%rd526, [%rd525];
	mul.lo.s64 	%rd527, %rd526, %rd522;
	shl.b64 	%rd528, %rd517, 3;
	and.b64  	%rd529, %rd528, 34359738360;
	add.s64 	%rd530, %rd4, %rd529;
	st.local.u64 	[%rd530], %rd527;
	add.s64 	%rd531, %rd1552, 3;
	and.b64  	%rd532, %rd531, 4294967295;
	add.s64 	%rd533, %rd492, 8589934592;
	shr.s64 	%rd534, %rd533, 29;
	add.s64 	%rd535, %rd4, %rd534;
	ld.local.u64 	%rd536, [%rd535];
	sub.s64 	%rd537, %rd330, %rd532;
	shl.b64 	%rd538, %rd537, 3;
	add.s64 	%rd539, %rd2, %rd538;
	ld.global.u64 	%rd540, [%rd539];
	mul.lo.s64 	%rd541, %rd540, %rd536;
	shl.b64 	%rd542, %rd531, 3;
	and.b64  	%rd543, %rd542, 34359738360;
	add.s64 	%rd544, %rd4, %rd543;
	st.local.u64 	[%rd544], %rd541;
	add.s64 	%rd545, %rd1552, 4;
	and.b64  	%rd1552, %rd545, 4294967295;
$L__BB0_11:
	setp.eq.s64 	%p9, %rd1555, 0;
	@%p9 bra 	$L__BB0_13;
$L__BB0_12:
	.pragma "nounroll";
	shl.b64 	%rd546, %rd1552, 32;
	add.s64 	%rd547, %rd546, -4294967296;
	shr.s64 	%rd548, %rd547, 29;
	add.s64 	%rd549, %rd4, %rd548;
	ld.local.u64 	%rd550, [%rd549];
	sub.s64 	%rd551, %rd330, %rd1552;
	shl.b64 	%rd552, %rd551, 3;
	add.s64 	%rd553, %rd2, %rd552;
	ld.global.u64 	%rd554, [%rd553];
	mul.lo.s64 	%rd555, %rd554, %rd550;
	shl.b64 	%rd556, %rd1552, 3;
	add.s64 	%rd557, %rd4, %rd556;
	st.local.u64 	[%rd557], %rd555;
	add.s64 	%rd558, %rd1552, 1;
	and.b64  	%rd1552, %rd558, 4294967295;
	add.s64 	%rd1555, %rd1555, -1;
	setp.ne.s64 	%p10, %rd1555, 0;
	@%p10 bra 	$L__BB0_12;
$L__BB0_13:
	mov.b64 	%rd559, 1;
	st.local.u64 	[%rd5], %rd559;
	setp.lt.s64 	%p11, %rd331, 2;
	@%p11 bra 	$L__BB0_25;
	add.s64 	%rd32, %rd331, -1;
	add.s64 	%rd561, %rd331, -2;
	setp.lt.u64 	%p12, %rd561, 15;
	mov.b64 	%rd1565, 1;
	@%p12 bra 	$L__BB0_17;
	add.s64 	%rd1563, %rd5, 64;
	shl.b64 	%rd563, %rd331, 3;
	add.s64 	%rd564, %rd563, %rd1;
	add.s64 	%rd1562, %rd564, -64;
	mov.b64 	%rd1564, 1;
	mov.u64 	%rd1565, %rd1564;
$L__BB0_16:
	.pragma "nounroll";
	ld.global.u64 	%rd565, [%rd1562+56];
	mul.lo.s64 	%rd566, %rd565, %rd1564;
	st.local.u64 	[%rd1563+-56], %rd566;
	ld.global.u64 	%rd567, [%rd1562+48];
	mul.lo.s64 	%rd568, %rd567, %rd566;
	ld.global.u64 	%rd569, [%rd1562+40];
	mul.lo.s64 	%rd570, %rd569, %rd568;
	st.local.v2.u64 	[%rd1563+-48], {%rd568, %rd570};
	ld.global.u64 	%rd571, [%rd1562+32];
	mul.lo.s64 	%rd572, %rd571, %rd570;
	ld.global.u64 	%rd573, [%rd1562+24];
	mul.lo.s64 	%rd574, %rd573, %rd572;
	st.local.v2.u64 	[%rd1563+-32], {%rd572, %rd574};
	ld.global.u64 	%rd575, [%rd1562+16];
	mul.lo.s64 	%rd576, %rd575, %rd574;
	ld.global.u64 	%rd577, [%rd1562+8];
	mul.lo.s64 	%rd578, %rd577, %rd576;
	st.local.v2.u64 	[%rd1563+-16], {%rd576, %rd578};
	ld.global.u64 	%rd579, [%rd1562];
	mul.lo.s64 	%rd580, %rd579, %rd578;
	ld.global.u64 	%rd581, [%rd1562+-8];
	mul.lo.s64 	%rd582, %rd581, %rd580;
	st.local.v2.u64 	[%rd1563], {%rd580, %rd582};
	ld.global.u64 	%rd583, [%rd1562+-16];
	mul.lo.s64 	%rd584, %rd583, %rd582;
	ld.global.u64 	%rd585, [%rd1562+-24];
	mul.lo.s64 	%rd586, %rd585, %rd584;
	st.local.v2.u64 	[%rd1563+16], {%rd584, %rd586};
	ld.global.u64 	%rd587, [%rd1562+-32];
	mul.lo.s64 	%rd588, %rd587, %rd586;
	ld.global.u64 	%rd589, [%rd1562+-40];
	mul.lo.s64 	%rd590, %rd589, %rd588;
	st.local.v2.u64 	[%rd1563+32], {%rd588, %rd590};
	ld.global.u64 	%rd591, [%rd1562+-48];
	mul.lo.s64 	%rd592, %rd591, %rd590;
	ld.global.u64 	%rd593, [%rd1562+-56];
	mul.lo.s64 	%rd594, %rd593, %rd592;
	st.local.v2.u64 	[%rd1563+48], {%rd592, %rd594};
	ld.global.u64 	%rd595, [%rd1562+-64];
	mul.lo.s64 	%rd1564, %rd595, %rd594;
	st.local.u64 	[%rd1563+64], %rd1564;
	add.s64 	%rd1565, %rd1565, 16;
	and.b64  	%rd596, %rd32, -16;
	sub.s64 	%rd597, %rd1565, %rd596;
	add.s64 	%rd1563, %rd1563, 128;
	add.s64 	%rd1562, %rd1562, -128;
	setp.eq.s64 	%p13, %rd597, 1;
	@%p13 bra 	$L__BB0_17;
	bra.uni 	$L__BB0_16;
$L__BB0_17:
	and.b64  	%rd36, %rd32, 15;
	setp.eq.s64 	%p14, %rd36, 0;
	@%p14 bra 	$L__BB0_25;
	setp.lt.u64 	%p15, %rd36, 8;
	@%p15 bra 	$L__BB0_20;
	shl.b64 	%rd598, %rd1565, 32;
	add.s64 	%rd599, %rd598, -4294967296;
	shr.s64 	%rd600, %rd599, 29;
	add.s64 	%rd601, %rd5, %rd600;
	ld.local.u64 	%rd602, [%rd601];
	sub.s64 	%rd603, %rd331, %rd1565;
	shl.b64 	%rd604, %rd603, 3;
	add.s64 	%rd605, %rd1, %rd604;
	ld.global.u64 	%rd606, [%rd605];
	mul.lo.s64 	%rd607, %rd606, %rd602;
	shl.b64 	%rd608, %rd1565, 3;
	add.s64 	%rd609, %rd5, %rd608;
	st.local.u64 	[%rd609], %rd607;
	add.s64 	%rd610, %rd1565, 1;
	and.b64  	%rd611, %rd610, 4294967295;
	shr.s64 	%rd612, %rd598, 29;
	add.s64 	%rd613, %rd5, %rd612;
	ld.local.u64 	%rd614, [%rd613];
	sub.s64 	%rd615, %rd331, %rd611;
	shl.b64 	%rd616, %rd615, 3;
	add.s64 	%rd617, %rd1, %rd616;
	ld.global.u64 	%rd618, [%rd617];
	mul.lo.s64 	%rd619, %rd618, %rd614;
	shl.b64 	%rd620, %rd610, 3;
	and.b64  	%rd621, %rd620, 34359738360;
	add.s64 	%rd622, %rd5, %rd621;
	st.local.u64 	[%rd622], %rd619;
	add.s64 	%rd623, %rd1565, 2;
	and.b64  	%rd624, %rd623, 4294967295;
	add.s64 	%rd625, %rd598, 4294967296;
	shr.s64 	%rd626, %rd625, 29;
	add.s64 	%rd627, %rd5, %rd626;
	ld.local.u64 	%rd628, [%rd627];
	sub.s64 	%rd629, %rd331, %rd624;
	shl.b64 	%rd630, %rd629, 3;
	add.s64 	%rd631, %rd1, %rd630;
	ld.global.u64 	%rd632, [%rd631];
	mul.lo.s64 	%rd633, %rd632, %rd628;
	shl.b64 	%rd634, %rd623, 3;
	and.b64  	%rd635, %rd634, 34359738360;
	add.s64 	%rd636, %rd5, %rd635;
	st.local.u64 	[%rd636], %rd633;
	add.s64 	%rd637, %rd1565, 3;
	and.b64  	%rd638, %rd637, 4294967295;
	add.s64 	%rd639, %rd598, 8589934592;
	shr.s64 	%rd640, %rd639, 29;
	add.s64 	%rd641, %rd5, %rd640;
	ld.local.u64 	%rd642, [%rd641];
	sub.s64 	%rd643, %rd331, %rd638;
	shl.b64 	%rd644, %rd643, 3;
	add.s64 	%rd645, %rd1, %rd644;
	ld.global.u64 	%rd646, [%rd645];
	mul.lo.s64 	%rd647, %rd646, %rd642;
	shl.b64 	%rd648, %rd637, 3;
	and.b64  	%rd649, %rd648, 34359738360;
	add.s64 	%rd650, %rd5, %rd649;
	st.local.u64 	[%rd650], %rd647;
	add.s64 	%rd651, %rd1565, 4;
	and.b64  	%rd652, %rd651, 4294967295;
	add.s64 	%rd653, %rd598, 12884901888;
	shr.s64 	%rd654, %rd653, 29;
	add.s64 	%rd655, %rd5, %rd654;
	ld.local.u64 	%rd656, [%rd655];
	sub.s64 	%rd657, %rd331, %rd652;
	shl.b64 	%rd658, %rd657, 3;
	add.s64 	%rd659, %rd1, %rd658;
	ld.global.u64 	%rd660, [%rd659];
	mul.lo.s64 	%rd661, %rd660, %rd656;
	shl.b64 	%rd662, %rd651, 3;
	and.b64  	%rd663, %rd662, 34359738360;
	add.s64 	%rd664, %rd5, %rd663;
	st.local.u64 	[%rd664], %rd661;
	add.s64 	%rd665, %rd1565, 5;
	and.b64  	%rd666, %rd665, 4294967295;
	add.s64 	%rd667, %rd598, 17179869184;
	shr.s64 	%rd668, %rd667, 29;
	add.s64 	%rd669, %rd5, %rd668;
	ld.local.u64 	%rd670, [%rd669];
	sub.s64 	%rd671, %rd331, %rd666;
	shl.b64 	%rd672, %rd671, 3;
	add.s64 	%rd673, %rd1, %rd672;
	ld.global.u64 	%rd674, [%rd673];
	mul.lo.s64 	%rd675, %rd674, %rd670;
	shl.b64 	%rd676, %rd665, 3;
	and.b64  	%rd677, %rd676, 34359738360;
	add.s64 	%rd678, %rd5, %rd677;
	st.local.u64 	[%rd678], %rd675;
	add.s64 	%rd679, %rd1565, 6;
	and.b64  	%rd680, %rd679, 4294967295;
	add.s64 	%rd681, %rd598, 21474836480;
	shr.s64 	%rd682, %rd681, 29;
	add.s64 	%rd683, %rd5, %rd682;
	ld.local.u64 	%rd684, [%rd683];
	sub.s64 	%rd685, %rd331, %rd680;
	shl.b64 	%rd686, %rd685, 3;
	add.s64 	%rd687, %rd1, %rd686;
	ld.global.u64 	%rd688, [%rd687];
	mul.lo.s64 	%rd689, %rd688, %rd684;
	shl.b64 	%rd690, %rd679, 3;
	and.b64  	%rd691, %rd690, 34359738360;
	add.s64 	%rd692, %rd5, %rd691;
	st.local.u64 	[%rd692], %rd689;
	add.s64 	%rd693, %rd1565, 7;
	and.b64  	%rd694, %rd693, 4294967295;
	add.s64 	%rd695, %rd598, 25769803776;
	shr.s64 	%rd696, %rd695, 29;
	add.s64 	%rd697, %rd5, %rd696;
	ld.local.u64 	%rd698, [%rd697];
	sub.s64 	%rd699, %rd331, %rd694;
	shl.b64 	%rd700, %rd699, 3;
	add.s64 	%rd701, %rd1, %rd700;
	ld.global.u64 	%rd702, [%rd701];
	mul.lo.s64 	%rd703, %rd702, %rd698;
	shl.b64 	%rd704, %rd693, 3;
	and.b64  	%rd705, %rd704, 34359738360;
	add.s64 	%rd706, %rd5, %rd705;
	st.local.u64 	[%rd706], %rd703;
	add.s64 	%rd707, %rd1565, 8;
	and.b64  	%rd1565, %rd707, 4294967295;
$L__BB0_20:
	and.b64  	%rd39, %rd32, 7;
	setp.eq.s64 	%p16, %rd39, 0;
	@%p16 bra 	$L__BB0_25;
	and.b64  	%rd1560, %rd32, 3;
	setp.lt.u64 	%p17, %rd39, 4;
	@%p17 bra 	$L__BB0_23;
	shl.b64 	%rd708, %rd1565, 32;
	add.s64 	%rd709, %rd708, -4294967296;
	shr.s64 	%rd710, %rd709, 29;
	add.s64 	%rd711, %rd5, %rd710;
	ld.local.u64 	%rd712, [%rd711];
	sub.s64 	%rd713, %rd331, %rd1565;
	shl.b64 	%rd714, %rd713, 3;
	add.s64 	%rd715, %rd1, %rd714;
	ld.global.u64 	%rd716, [%rd715];
	mul.lo.s64 	%rd717, %rd716, %rd712;
	shl.b64 	%rd718, %rd1565, 3;
	add.s64 	%rd719, %rd5, %rd718;
	st.local.u64 	[%rd719], %rd717;
	add.s64 	%rd720, %rd1565, 1;
	and.b64  	%rd721, %rd720, 4294967295;
	shr.s64 	%rd722, %rd708, 29;
	add.s64 	%rd723, %rd5, %rd722;
	ld.local.u64 	%rd724, [%rd723];
	sub.s64 	%rd725, %rd331, %rd721;
	shl.b64 	%rd726, %rd725, 3;
	add.s64 	%rd727, %rd1, %rd726;
	ld.global.u64 	%rd728, [%rd727];
	mul.lo.s64 	%rd729, %rd728, %rd724;
	shl.b64 	%rd730, %rd720, 3;
	and.b64  	%rd731, %rd730, 34359738360;
	add.s64 	%rd732, %rd5, %rd731;
	st.local.u64 	[%rd732], %rd729;
	add.s64 	%rd733, %rd1565, 2;
	and.b64  	%rd734, %rd733, 4294967295;
	add.s64 	%rd735, %rd708, 4294967296;
	shr.s64 	%rd736, %rd735, 29;
	add.s64 	%rd737, %rd5, %rd736;
	ld.local.u64 	%rd738, [%rd737];
	sub.s64 	%rd739, %rd331, %rd734;
	shl.b64 	%rd740, %rd739, 3;
	add.s64 	%rd741, %rd1, %rd740;
	ld.global.u64 	%rd742, [%rd741];
	mul.lo.s64 	%rd743, %rd742, %rd738;
	shl.b64 	%rd744, %rd733, 3;
	and.b64  	%rd745, %rd744, 34359738360;
	add.s64 	%rd746, %rd5, %rd745;
	st.local.u64 	[%rd746], %rd743;
	add.s64 	%rd747, %rd1565, 3;
	and.b64  	%rd748, %rd747, 4294967295;
	add.s64 	%rd749, %rd708, 8589934592;
	shr.s64 	%rd750, %rd749, 29;
	add.s64 	%rd751, %rd5, %rd750;
	ld.local.u64 	%rd752, [%rd751];
	sub.s64 	%rd753, %rd331, %rd748;
	shl.b64 	%rd754, %rd753, 3;
	add.s64 	%rd755, %rd1, %rd754;
	ld.global.u64 	%rd756, [%rd755];
	mul.lo.s64 	%rd757, %rd756, %rd752;
	shl.b64 	%rd758, %rd747, 3;
	and.b64  	%rd759, %rd758, 34359738360;
	add.s64 	%rd760, %rd5, %rd759;
	st.local.u64 	[%rd760], %rd757;
	add.s64 	%rd761, %rd1565, 4;
	and.b64  	%rd1565, %rd761, 4294967295;
$L__BB0_23:
	setp.eq.s64 	%p18, %rd1560, 0;
	@%p18 bra 	$L__BB0_25;
$L__BB0_24:
	.pragma "nounroll";
	shl.b64 	%rd762, %rd1565, 32;
	add.s64 	%rd763, %rd762, -4294967296;
	shr.s64 	%rd764, %rd763, 29;
	add.s64 	%rd765, %rd5, %rd764;
	ld.local.u64 	%rd766, [%rd765];
	sub.s64 	%rd767, %rd331, %rd1565;
	shl.b64 	%rd768, %rd767, 3;
	add.s64 	%rd769, %rd1, %rd768;
	ld.global.u64 	%rd770, [%rd769];
	mul.lo.s64 	%rd771, %rd770, %rd766;
	shl.b64 	%rd772, %rd1565, 3;
	add.s64 	%rd773, %rd5, %rd772;
	st.local.u64 	[%rd773], %rd771;
	add.s64 	%rd774, %rd1565, 1;
	and.b64  	%rd1565, %rd774, 4294967295;
	add.s64 	%rd1560, %rd1560, -1;
	setp.ne.s64 	%p19, %rd1560, 0;
	@%p19 bra 	$L__BB0_24;
$L__BB0_25:
	setp.lt.s64 	%p20, %rd331, 1;
	mov.b64 	%rd1578, 1;
	@%p20 bra 	$L__BB0_37;
	add.s64 	%rd779, %rd331, -1;
	and.b64  	%rd47, %rd331, 15;
	setp.lt.u64 	%p21, %rd779, 15;
	mov.b64 	%rd1578, 1;
	mov.b64 	%rd1567, 0;
	@%p21 bra 	$L__BB0_29;
	and.b64  	%rd1567, %rd331, 9223372036854775792;
	add.s64 	%rd1579, %rd1, 64;
	mov.b64 	%rd1578, 1;
	mov.u64 	%rd1580, %rd1567;
$L__BB0_28:
	.pragma "nounroll";
	ld.global.u64 	%rd781, [%rd1579+-64];
	mul.lo.s64 	%rd782, %rd781, %rd1578;
	ld.global.u64 	%rd783, [%rd1579+-56];
	mul.lo.s64 	%rd784, %rd783, %rd782;
	ld.global.u64 	%rd785, [%rd1579+-48];
	mul.lo.s64 	%rd786, %rd785, %rd784;
	ld.global.u64 	%rd787, [%rd1579+-40];
	mul.lo.s64 	%rd788, %rd787, %rd786;
	ld.global.u64 	%rd789, [%rd1579+-32];
	mul.lo.s64 	%rd790, %rd789, %rd788;
	ld.global.u64 	%rd791, [%rd1579+-24];
	mul.lo.s64 	%rd792, %rd791, %rd790;
	ld.global.u64 	%rd793, [%rd1579+-16];
	mul.lo.s64 	%rd794, %rd793, %rd792;
	ld.global.u64 	%rd795, [%rd1579+-8];
	mul.lo.s64 	%rd796, %rd795, %rd794;
	ld.global.u64 	%rd797, [%rd1579];
	mul.lo.s64 	%rd798, %rd797, %rd796;
	ld.global.u64 	%rd799, [%rd1579+8];
	mul.lo.s64 	%rd800, %rd799, %rd798;
	ld.global.u64 	%rd801, [%rd1579+16];
	mul.lo.s64 	%rd802, %rd801, %rd800;
	ld.global.u64 	%rd803, [%rd1579+24];
	mul.lo.s64 	%rd804, %rd803, %rd802;
	ld.global.u64 	%rd805, [%rd1579+32];
	mul.lo.s64 	%rd806, %rd805, %rd804;
	ld.global.u64 	%rd807, [%rd1579+40];
	mul.lo.s64 	%rd808, %rd807, %rd806;
	ld.global.u64 	%rd809, [%rd1579+48];
	mul.lo.s64 	%rd810, %rd809, %rd808;
	ld.global.u64 	%rd811, [%rd1579+56];
	mul.lo.s64 	%rd1578, %rd811, %rd810;
	add.s64 	%rd1580, %rd1580, -16;
	add.s64 	%rd1579, %rd1579, 128;
	setp.eq.s64 	%p22, %rd1580, 0;
	@%p22 bra 	$L__BB0_29;
	bra.uni 	$L__BB0_28;
$L__BB0_29:
	setp.eq.s64 	%p23, %rd47, 0;
	@%p23 bra 	$L__BB0_37;
	and.b64  	%rd61, %rd331, 7;
	setp.lt.u64 	%p24, %rd47, 8;
	@%p24 bra 	$L__BB0_32;
	shl.b64 	%rd813, %rd1567, 3;
	add.s64 	%rd814, %rd1, %rd813;
	ld.global.u64 	%rd815, [%rd814];
	mul.lo.s64 	%rd816, %rd815, %rd1578;
	add.s64 	%rd817, %rd813, 8;
	and.b64  	%rd818, %rd817, 34359738360;
	add.s64 	%rd819, %rd1, %rd818;
	ld.global.u64 	%rd820, [%rd819];
	mul.lo.s64 	%rd821, %rd820, %rd816;
	add.s64 	%rd822, %rd813, 16;
	and.b64  	%rd823, %rd822, 34359738360;
	add.s64 	%rd824, %rd1, %rd823;
	ld.global.u64 	%rd825, [%rd824];
	mul.lo.s64 	%rd826, %rd825, %rd821;
	add.s64 	%rd827, %rd813, 24;
	and.b64  	%rd828, %rd827, 34359738360;
	add.s64 	%rd829, %rd1, %rd828;
	ld.global.u64 	%rd830, [%rd829];
	mul.lo.s64 	%rd831, %rd830, %rd826;
	add.s64 	%rd832, %rd813, 32;
	and.b64  	%rd833, %rd832, 34359738360;
	add.s64 	%rd834, %rd1, %rd833;
	ld.global.u64 	%rd835, [%rd834];
	mul.lo.s64 	%rd836, %rd835, %rd831;
	add.s64 	%rd837, %rd813, 40;
	and.b64  	%rd838, %rd837, 34359738360;
	add.s64 	%rd839, %rd1, %rd838;
	ld.global.u64 	%rd840, [%rd839];
	mul.lo.s64 	%rd841, %rd840, %rd836;
	add.s64 	%rd842, %rd813, 48;
	and.b64  	%rd843, %rd842, 34359738360;
	add.s64 	%rd844, %rd1, %rd843;
	ld.global.u64 	%rd845, [%rd844];
	mul.lo.s64 	%rd846, %rd845, %rd841;
	add.s64 	%rd847, %rd813, 56;
	and.b64  	%rd848, %rd847, 34359738360;
	add.s64 	%rd849, %rd1, %rd848;
	ld.global.u64 	%rd850, [%rd849];
	mul.lo.s64 	%rd1578, %rd850, %rd846;
	add.s64 	%rd851, %rd1567, 8;
	and.b64  	%rd1567, %rd851, 4294967295;
$L__BB0_32:
	setp.eq.s64 	%p25, %rd61, 0;
	@%p25 bra 	$L__BB0_37;
	and.b64  	%rd1575, %rd331, 3;
	setp.lt.u64 	%p26, %rd61, 4;
	@%p26 bra 	$L__BB0_35;
	shl.b64 	%rd853, %rd1567, 3;
	add.s64 	%rd854, %rd1, %rd853;
	ld.global.u64 	%rd855, [%rd854];
	mul.lo.s64 	%rd856, %rd855, %rd1578;
	add.s64 	%rd857, %rd853, 8;
	and.b64  	%rd858, %rd857, 34359738360;
	add.s64 	%rd859, %rd1, %rd858;
	ld.global.u64 	%rd860, [%rd859];
	mul.lo.s64 	%rd861, %rd860, %rd856;
	add.s64 	%rd862, %rd853, 16;
	and.b64  	%rd863, %rd862, 34359738360;
	add.s64 	%rd864, %rd1, %rd863;
	ld.global.u64 	%rd865, [%rd864];
	mul.lo.s64 	%rd866, %rd865, %rd861;
	add.s64 	%rd867, %rd853, 24;
	and.b64  	%rd868, %rd867, 34359738360;
	add.s64 	%rd869, %rd1, %rd868;
	ld.global.u64 	%rd870, [%rd869];
	mul.lo.s64 	%rd1578, %rd870, %rd866;
	add.s64 	%rd871, %rd1567, 4;
	and.b64  	%rd1567, %rd871, 4294967295;
$L__BB0_35:
	setp.eq.s64 	%p27, %rd1575, 0;
	@%p27 bra 	$L__BB0_37;
$L__BB0_36:
	.pragma "nounroll";
	shl.b64 	%rd872, %rd1567, 3;
	add.s64 	%rd873, %rd1, %rd872;
	ld.global.u64 	%rd874, [%rd873];
	mul.lo.s64 	%rd1578, %rd874, %rd1578;
	add.s64 	%rd875, %rd1567, 1;
	and.b64  	%rd1567, %rd875, 4294967295;
	add.s64 	%rd1575, %rd1575, -1;
	setp.ne.s64 	%p28, %rd1575, 0;
	@%p28 bra 	$L__BB0_36;
$L__BB0_37:
	setp.lt.s64 	%p29, %rd330, 1;
	@%p29 bra 	$L__BB0_49;
	add.s64 	%rd877, %rd330, -1;
	and.b64  	%rd80, %rd330, 15;
	setp.lt.u64 	%p30, %rd877, 15;
	mov.b64 	%rd1585, 0;
	@%p30 bra 	$L__BB0_41;
	and.b64  	%rd1585, %rd330, 9223372036854775792;
	add.s64 	%rd1583, %rd5, 64;
	add.s64 	%rd1582, %rd2, 64;
	mov.u64 	%rd1584, %rd1585;
$L__BB0_40:
	.pragma "nounroll";
	ld.global.u64 	%rd878, [%rd1582+-64];
	ld.global.u64 	%rd879, [%rd1582+-56];
	st.local.v2.u64 	[%rd1583+-64], {%rd878, %rd879};
	ld.global.u64 	%rd880, [%rd1582+-48];
	ld.global.u64 	%rd881, [%rd1582+-40];
	st.local.v2.u64 	[%rd1583+-48], {%rd880, %rd881};
	ld.global.u64 	%rd882, [%rd1582+-32];
	ld.global.u64 	%rd883, [%rd1582+-24];
	st.local.v2.u64 	[%rd1583+-32], {%rd882, %rd883};
	ld.global.u64 	%rd884, [%rd1582+-16];
	ld.global.u64 	%rd885, [%rd1582+-8];
	st.local.v2.u64 	[%rd1583+-16], {%rd884, %rd885};
	ld.global.u64 	%rd886, [%rd1582];
	ld.global.u64 	%rd887, [%rd1582+8];
	st.local.v2.u64 	[%rd1583], {%rd886, %rd887};
	ld.global.u64 	%rd888, [%rd1582+16];
	ld.global.u64 	%rd889, [%rd1582+24];
	st.local.v2.u64 	[%rd1583+16], {%rd888, %rd889};
	ld.global.u64 	%rd890, [%rd1582+32];
	ld.global.u64 	%rd891, [%rd1582+40];
	st.local.v2.u64 	[%rd1583+32], {%rd890, %rd891};
	ld.global.u64 	%rd892, [%rd1582+48];
	ld.global.u64 	%rd893, [%rd1582+56];
	st.local.v2.u64 	[%rd1583+48], {%rd892, %rd893};
	add.s64 	%rd1584, %rd1584, -16;
	add.s64 	%rd1583, %rd1583, 128;
	add.s64 	%rd1582, %rd1582, 128;
	setp.ne.s64 	%p31, %rd1584, 0;
	@%p31 bra 	$L__BB0_40;
$L__BB0_41:
	setp.eq.s64 	%p32, %rd80, 0;
	@%p32 bra 	$L__BB0_49;
	and.b64  	%rd97, %rd330, 7;
	setp.lt.u64 	%p33, %rd80, 8;
	@%p33 bra 	$L__BB0_44;
	shl.b64 	%rd894, %rd1585, 3;
	add.s64 	%rd895, %rd2, %rd894;
	ld.global.u64 	%rd896, [%rd895];
	add.s64 	%rd897, %rd5, %rd894;
	st.local.u64 	[%rd897], %rd896;
	add.s64 	%rd898, %rd894, 8;
	and.b64  	%rd899, %rd898, 34359738360;
	add.s64 	%rd900, %rd2, %rd899;
	ld.global.u64 	%rd901, [%rd900];
	add.s64 	%rd902, %rd5, %rd899;
	st.local.u64 	[%rd902], %rd901;
	add.s64 	%rd903, %rd894, 16;
	and.b64  	%rd904, %rd903, 34359738360;
	add.s64 	%rd905, %rd2, %rd904;
	ld.global.u64 	%rd906, [%rd905];
	add.s64 	%rd907, %rd5, %rd904;
	st.local.u64 	[%rd907], %rd906;
	add.s64 	%rd908, %rd894, 24;
	and.b64  	%rd909, %rd908, 34359738360;
	add.s64 	%rd910, %rd2, %rd909;
	ld.global.u64 	%rd911, [%rd910];
	add.s64 	%rd912, %rd5, %rd909;
	st.local.u64 	[%rd912], %rd911;
	add.s64 	%rd913, %rd894, 32;
	and.b64  	%rd914, %rd913, 34359738360;
	add.s64 	%rd915, %rd2, %rd914;
	ld.global.u64 	%rd916, [%rd915];
	add.s64 	%rd917, %rd5, %rd914;
	st.local.u64 	[%rd917], %rd916;
	add.s64 	%rd918, %rd894, 40;
	and.b64  	%rd919, %rd918, 34359738360;
	add.s64 	%rd920, %rd2, %rd919;
	ld.global.u64 	%rd921, [%rd920];
	add.s64 	%rd922, %rd5, %rd919;
	st.local.u64 	[%rd922], %rd921;
	add.s64 	%rd923, %rd894, 48;
	and.b64  	%rd924, %rd923, 34359738360;
	add.s64 	%rd925, %rd2, %rd924;
	ld.global.u64 	%rd926, [%rd925];
	add.s64 	%rd927, %rd5, %rd924;
	st.local.u64 	[%rd927], %rd926;
	add.s64 	%rd928, %rd894, 56;
	and.b64  	%rd929, %rd928, 34359738360;
	add.s64 	%rd930, %rd2, %rd929;
	ld.global.u64 	%rd931, [%rd930];
	add.s64 	%rd932, %rd5, %rd929;
	st.local.u64 	[%rd932], %rd931;
	add.s64 	%rd933, %rd1585, 8;
	and.b64  	%rd1585, %rd933, 4294967295;
$L__BB0_44:
	setp.eq.s64 	%p34, %rd97, 0;
	@%p34 bra 	$L__BB0_49;
	and.b64  	%rd1588, %rd330, 3;
	setp.lt.u64 	%p35, %rd97, 4;
	@%p35 bra 	$L__BB0_47;
	shl.b64 	%rd934, %rd1585, 3;
	add.s64 	%rd935, %rd2, %rd934;
	ld.global.u64 	%rd936, [%rd935];
	add.s64 	%rd937, %rd5, %rd934;
	st.local.u64 	[%rd937], %rd936;
	add.s64 	%rd938, %rd934, 8;
	and.b64  	%rd939, %rd938, 34359738360;
	add.s64 	%rd940, %rd2, %rd939;
	ld.global.u64 	%rd941, [%rd940];
	add.s64 	%rd942, %rd5, %rd939;
	st.local.u64 	[%rd942], %rd941;
	add.s64 	%rd943, %rd934, 16;
	and.b64  	%rd944, %rd943, 34359738360;
	add.s64 	%rd945, %rd2, %rd944;
	ld.global.u64 	%rd946, [%rd945];
	add.s64 	%rd947, %rd5, %rd944;
	st.local.u64 	[%rd947], %rd946;
	add.s64 	%rd948, %rd934, 24;
	and.b64  	%rd949, %rd948, 34359738360;
	add.s64 	%rd950, %rd2, %rd949;
	ld.global.u64 	%rd951, [%rd950];
	add.s64 	%rd952, %rd5, %rd949;
	st.local.u64 	[%rd952], %rd951;
	add.s64 	%rd953, %rd1585, 4;
	and.b64  	%rd1585, %rd953, 4294967295;
$L__BB0_47:
	setp.eq.s64 	%p36, %rd1588, 0;
	@%p36 bra 	$L__BB0_49;
$L__BB0_48:
	.pragma "nounroll";
	shl.b64 	%rd954, %rd1585, 3;
	add.s64 	%rd955, %rd2, %rd954;
	ld.global.u64 	%rd956, [%rd955];
	add.s64 	%rd957, %rd5, %rd954;
	st.local.u64 	[%rd957], %rd956;
	add.s64 	%rd958, %rd1585, 1;
	and.b64  	%rd1585, %rd958, 4294967295;
	add.s64 	%rd1588, %rd1588, -1;
	setp.ne.s64 	%p37, %rd1588, 0;
	@%p37 bra 	$L__BB0_48;
$L__BB0_49:
	setp.lt.s64 	%p38, %rd330, 2;
	shl.b64 	%rd959, %rd332, 3;
	add.s64 	%rd107, %rd5, %rd959;
	st.local.u64 	[%rd107], %rd1578;
	mov.b64 	%rd960, 1;
	st.local.u64 	[%rd6], %rd960;
	@%p38 bra 	$L__BB0_61;
	add.s64 	%rd108, %rd330, -1;
	add.s64 	%rd962, %rd330, -2;
	setp.lt.u64 	%p39, %rd962, 15;
	mov.b64 	%rd1594, 1;
	@%p39 bra 	$L__BB0_53;
	add.s64 	%rd1591, %rd6, 64;
	shl.b64 	%rd964, %rd330, 3;
	add.s64 	%rd965, %rd964, %rd5;
	add.s64 	%rd1590, %rd965, -64;
	mov.b64 	%rd1592, 1;
	mov.u64 	%rd1594, %rd1592;
$L__BB0_52:
	.pragma "nounroll";
	ld.local.u64 	%rd966, [%rd1590+56];
	mul.lo.s64 	%rd967, %rd966, %rd1592;
	st.local.u64 	[%rd1591+-56], %rd967;
	ld.local.u64 	%rd968, [%rd1590+48];
	mul.lo.s64 	%rd969, %rd968, %rd967;
	ld.local.u64 	%rd970, [%rd1590+40];
	mul.lo.s64 	%rd971, %rd970, %rd969;
	st.local.v2.u64 	[%rd1591+-48], {%rd969, %rd971};
	ld.local.u64 	%rd972, [%rd1590+32];
	mul.lo.s64 	%rd973, %rd972, %rd971;
	ld.local.u64 	%rd974, [%rd1590+24];
	mul.lo.s64 	%rd975, %rd974, %rd973;
	st.local.v2.u64 	[%rd1591+-32], {%rd973, %rd975};
	ld.local.u64 	%rd976, [%rd1590+16];
	mul.lo.s64 	%rd977, %rd976, %rd975;
	ld.local.u64 	%rd978, [%rd1590+8];
	mul.lo.s64 	%rd979, %rd978, %rd977;
	st.local.v2.u64 	[%rd1591+-16], {%rd977, %rd979};
	ld.local.u64 	%rd980, [%rd1590];
	mul.lo.s64 	%rd981, %rd980, %rd979;
	ld.local.u64 	%rd982, [%rd1590+-8];
	mul.lo.s64 	%rd983, %rd982, %rd981;
	st.local.v2.u64 	[%rd1591], {%rd981, %rd983};
	ld.local.u64 	%rd984, [%rd1590+-16];
	mul.lo.s64 	%rd985, %rd984, %rd983;
	ld.local.u64 	%rd986, [%rd1590+-24];
	mul.lo.s64 	%rd987, %rd986, %rd985;
	st.local.v2.u64 	[%rd1591+16], {%rd985, %rd987};
	ld.local.u64 	%rd988, [%rd1590+-32];
	mul.lo.s64 	%rd989, %rd988, %rd987;
	ld.local.u64 	%rd990, [%rd1590+-40];
	mul.lo.s64 	%rd991, %rd990, %rd989;
	st.local.v2.u64 	[%rd1591+32], {%rd989, %rd991};
	ld.local.u64 	%rd992, [%rd1590+-48];
	mul.lo.s64 	%rd993, %rd992, %rd991;
	ld.local.u64 	%rd994, [%rd1590+-56];
	mul.lo.s64 	%rd995, %rd994, %rd993;
	st.local.v2.u64 	[%rd1591+48], {%rd993, %rd995};
	ld.local.u64 	%rd996, [%rd1590+-64];
	mul.lo.s64 	%rd1592, %rd996, %rd995;
	st.local.u64 	[%rd1591+64], %rd1592;
	add.s64 	%rd1594, %rd1594, 16;
	and.b64  	%rd997, %rd108, -16;
	sub.s64 	%rd998, %rd1594, %rd997;
	add.s64 	%rd1591, %rd1591, 128;
	add.s64 	%rd1590, %rd1590, -128;
	setp.ne.s64 	%p40, %rd998, 1;
	@%p40 bra 	$L__BB0_52;
$L__BB0_53:
	and.b64  	%rd120, %rd108, 15;
	setp.eq.s64 	%p41, %rd120, 0;
	@%p41 bra 	$L__BB0_61;
	and.b64  	%rd121, %rd108, 7;
	setp.lt.u64 	%p42, %rd120, 8;
	@%p42 bra 	$L__BB0_56;
	shl.b64 	%rd999, %rd1594, 32;
	add.s64 	%rd1000, %rd999, -4294967296;
	shr.s64 	%rd1001, %rd1000, 29;
	add.s64 	%rd1002, %rd6, %rd1001;
	ld.local.u64 	%rd1003, [%rd1002];
	sub.s64 	%rd1004, %rd330, %rd1594;
	shl.b64 	%rd1005, %rd1004, 3;
	add.s64 	%rd1006, %rd5, %rd1005;
	ld.local.u64 	%rd1007, [%rd1006];
	mul.lo.s64 	%rd1008, %rd1007, %rd1003;
	shl.b64 	%rd1009, %rd1594, 3;
	add.s64 	%rd1010, %rd6, %rd1009;
	st.local.u64 	[%rd1010], %rd1008;
	add.s64 	%rd1011, %rd1594, 1;
	and.b64  	%rd1012, %rd1011, 4294967295;
	shr.s64 	%rd1013, %rd999, 29;
	add.s64 	%rd1014, %rd6, %rd1013;
	ld.local.u64 	%rd1015, [%rd1014];
	sub.s64 	%rd1016, %rd330, %rd1012;
	shl.b64 	%rd1017, %rd1016, 3;
	add.s64 	%rd1018, %rd5, %rd1017;
	ld.local.u64 	%rd1019, [%rd1018];
	mul.lo.s64 	%rd1020, %rd1019, %rd1015;
	shl.b64 	%rd1021, %rd1011, 3;
	and.b64  	%rd1022, %rd1021, 34359738360;
	add.s64 	%rd1023, %rd6, %rd1022;
	st.local.u64 	[%rd1023], %rd1020;
	add.s64 	%rd1024, %rd1594, 2;
	and.b64  	%rd1025, %rd1024, 4294967295;
	add.s64 	%rd1026, %rd999, 4294967296;
	shr.s64 	%rd1027, %rd1026, 29;
	add.s64 	%rd1028, %rd6, %rd1027;
	ld.local.u64 	%rd1029, [%rd1028];
	sub.s64 	%rd1030, %rd330, %rd1025;
	shl.b64 	%rd1031, %rd1030, 3;
	add.s64 	%rd1032, %rd5, %rd1031;
	ld.local.u64 	%rd1033, [%rd1032];
	mul.lo.s64 	%rd1034, %rd1033, %rd1029;
	shl.b64 	%rd1035, %rd1024, 3;
	and.b64  	%rd1036, %rd1035, 34359738360;
	add.s64 	%rd1037, %rd6, %rd1036;
	st.local.u64 	[%rd1037], %rd1034;
	add.s64 	%rd1038, %rd1594, 3;
	and.b64  	%rd1039, %rd1038, 4294967295;
	add.s64 	%rd1040, %rd999, 8589934592;
	shr.s64 	%rd1041, %rd1040, 29;
	add.s64 	%rd1042, %rd6, %rd1041;
	ld.local.u64 	%rd1043, [%rd1042];
	sub.s64 	%rd1044, %rd330, %rd1039;
	shl.b64 	%rd1045, %rd1044, 3;
	add.s64 	%rd1046, %rd5, %rd1045;
	ld.local.u64 	%rd1047, [%rd1046];
	mul.lo.s64 	%rd1048, %rd1047, %rd1043;
	shl.b64 	%rd1049, %rd1038, 3;
	and.b64  	%rd1050, %rd1049, 34359738360;
	add.s64 	%rd1051, %rd6, %rd1050;
	st.local.u64 	[%rd1051], %rd1048;
	add.s64 	%rd1052, %rd1594, 4;
	and.b64  	%rd1053, %rd1052, 4294967295;
	add.s64 	%rd1054, %rd999, 12884901888;
	shr.s64 	%rd1055, %rd1054, 29;
	add.s64 	%rd1056, %rd6, %rd1055;
	ld.local.u64 	%rd1057, [%rd1056];
	sub.s64 	%rd1058, %rd330, %rd1053;
	shl.b64 	%rd1059, %rd1058, 3;
	add.s64 	%rd1060, %rd5, %rd1059;
	ld.local.u64 	%rd1061, [%rd1060];
	mul.lo.s64 	%rd1062, %rd1061, %rd1057;
	shl.b64 	%rd1063, %rd1052, 3;
	and.b64  	%rd1064, %rd1063, 34359738360;
	add.s64 	%rd1065, %rd6, %rd1064;
	st.local.u64 	[%rd1065], %rd1062;
	add.s64 	%rd1066, %rd1594, 5;
	and.b64  	%rd1067, %rd1066, 4294967295;
	add.s64 	%rd1068, %rd999, 17179869184;
	shr.s64 	%rd1069, %rd1068, 29;
	add.s64 	%rd1070, %rd6, %rd1069;
	ld.local.u64 	%rd1071, [%rd1070];
	sub.s64 	%rd1072, %rd330, %rd1067;
	shl.b64 	%rd1073, %rd1072, 3;
	add.s64 	%rd1074, %rd5, %rd1073;
	ld.local.u64 	%rd1075, [%rd1074];
	mul.lo.s64 	%rd1076, %rd1075, %rd1071;
	shl.b64 	%rd1077, %rd1066, 3;
	and.b64  	%rd1078, %rd1077, 34359738360;
	add.s64 	%rd1079, %rd6, %rd1078;
	st.local.u64 	[%rd1079], %rd1076;
	add.s64 	%rd1080, %rd1594, 6;
	and.b64  	%rd1081, %rd1080, 4294967295;
	add.s64 	%rd1082, %rd999, 21474836480;
	shr.s64 	%rd1083, %rd1082, 29;
	add.s64 	%rd1084, %rd6, %rd1083;
	ld.local.u64 	%rd1085, [%rd1084];
	sub.s64 	%rd1086, %rd330, %rd1081;
	shl.b64 	%rd1087, %rd1086, 3;
	add.s64 	%rd1088, %rd5, %rd1087;
	ld.local.u64 	%rd1089, [%rd1088];
	mul.lo.s64 	%rd1090, %rd1089, %rd1085;
	shl.b64 	%rd1091, %rd1080, 3;
	and.b64  	%rd1092, %rd1091, 34359738360;
	add.s64 	%rd1093, %rd6, %rd1092;
	st.local.u64 	[%rd1093], %rd1090;
	add.s64 	%rd1094, %rd1594, 7;
	and.b64  	%rd1095, %rd1094, 4294967295;
	add.s64 	%rd1096, %rd999, 25769803776;
	shr.s64 	%rd1097, %rd1096, 29;
	add.s64 	%rd1098, %rd6, %rd1097;
	ld.local.u64 	%rd1099, [%rd1098];
	sub.s64 	%rd1100, %rd330, %rd1095;
	shl.b64 	%rd1101, %rd1100, 3;
	add.s64 	%rd1102, %rd5, %rd1101;
	ld.local.u64 	%rd1103, [%rd1102];
	mul.lo.s64 	%rd1104, %rd1103, %rd1099;
	shl.b64 	%rd1105, %rd1094, 3;
	and.b64  	%rd1106, %rd1105, 34359738360;
	add.s64 	%rd1107, %rd6, %rd1106;
	st.local.u64 	[%rd1107], %rd1104;
	add.s64 	%rd1108, %rd1594, 8;
	and.b64  	%rd1594, %rd1108, 4294967295;
$L__BB0_56:
	setp.eq.s64 	%p43, %rd121, 0;
	@%p43 bra 	$L__BB0_61;
	and.b64  	%rd1597, %rd108, 3;
	setp.lt.u64 	%p44, %rd121, 4;
	@%p44 bra 	$L__BB0_59;
	shl.b64 	%rd1109, %rd1594, 32;
	add.s64 	%rd1110, %rd1109, -4294967296;
	shr.s64 	%rd1111, %rd1110, 29;
	add.s64 	%rd1112, %rd6, %rd1111;
	ld.local.u64 	%rd1113, [%rd1112];
	sub.s64 	%rd1114, %rd330, %rd1594;
	shl.b64 	%rd1115, %rd1114, 3;
	add.s64 	%rd1116, %rd5, %rd1115;
	ld.local.u64 	%rd1117, [%rd1116];
	mul.lo.s64 	%rd1118, %rd1117, %rd1113;
	shl.b64 	%rd1119, %rd1594, 3;
	add.s64 	%rd1120, %rd6, %rd1119;
	st.local.u64 	[%rd1120], %rd1118;
	add.s64 	%rd1121, %rd1594, 1;
	and.b64  	%rd1122, %rd1121, 4294967295;
	shr.s64 	%rd1123, %rd1109, 29;
	add.s64 	%rd1124, %rd6, %rd1123;
	ld.local.u64 	%rd1125, [%rd1124];
	sub.s64 	%rd1126, %rd330, %rd1122;
	shl.b64 	%rd1127, %rd1126, 3;
	add.s64 	%rd1128, %rd5, %rd1127;
	ld.local.u64 	%rd1129, [%rd1128];
	mul.lo.s64 	%rd1130, %rd1129, %rd1125;
	shl.b64 	%rd1131, %rd1121, 3;
	and.b64  	%rd1132, %rd1131, 34359738360;
	add.s64 	%rd1133, %rd6, %rd1132;
	st.local.u64 	[%rd1133], %rd1130;
	add.s64 	%rd1134, %rd1594, 2;
	and.b64  	%rd1135, %rd1134, 4294967295;
	add.s64 	%rd1136, %rd1109, 4294967296;
	shr.s64 	%rd1137, %rd1136, 29;
	add.s64 	%rd1138, %rd6, %rd1137;
	ld.local.u64 	%rd1139, [%rd1138];
	sub.s64 	%rd1140, %rd330, %rd1135;
	shl.b64 	%rd1141, %rd1140, 3;
	add.s64 	%rd1142, %rd5, %rd1141;
	ld.local.u64 	%rd1143, [%rd1142];
	mul.lo.s64 	%rd1144, %rd1143, %rd1139;
	shl.b64 	%rd1145, %rd1134, 3;
	and.b64  	%rd1146, %rd1145, 34359738360;
	add.s64 	%rd1147, %rd6, %rd1146;
	st.local.u64 	[%rd1147], %rd1144;
	add.s64 	%rd1148, %rd1594, 3;
	and.b64  	%rd1149, %rd1148, 4294967295;
	add.s64 	%rd1150, %rd1109, 8589934592;
	shr.s64 	%rd1151, %rd1150, 29;
	add.s64 	%rd1152, %rd6, %rd1151;
	ld.local.u64 	%rd1153, [%rd1152];
	sub.s64 	%rd1154, %rd330, %rd1149;
	shl.b64 	%rd1155, %rd1154, 3;
	add.s64 	%rd1156, %rd5, %rd1155;
	ld.local.u64 	%rd1157, [%rd1156];
	mul.lo.s64 	%rd1158, %rd1157, %rd1153;
	shl.b64 	%rd1159, %rd1148, 3;
	and.b64  	%rd1160, %rd1159, 34359738360;
	add.s64 	%rd1161, %rd6, %rd1160;
	st.local.u64 	[%rd1161], %rd1158;
	add.s64 	%rd1162, %rd1594, 4;
	and.b64  	%rd1594, %rd1162, 4294967295;
$L__BB0_59:
	setp.eq.s64 	%p45, %rd1597, 0;
	@%p45 bra 	$L__BB0_61;
$L__BB0_60:
	.pragma "nounroll";
	shl.b64 	%rd1163, %rd1594, 32;
	add.s64 	%rd1164, %rd1163, -4294967296;
	shr.s64 	%rd1165, %rd1164, 29;
	add.s64 	%rd1166, %rd6, %rd1165;
	ld.local.u64 	%rd1167, [%rd1166];
	sub.s64 	%rd1168, %rd330, %rd1594;
	shl.b64 	%rd1169, %rd1168, 3;
	add.s64 	%rd1170, %rd5, %rd1169;
	ld.local.u64 	%rd1171, [%rd1170];
	mul.lo.s64 	%rd1172, %rd1171, %rd1167;
	shl.b64 	%rd1173, %rd1594, 3;
	add.s64 	%rd1174, %rd6, %rd1173;
	st.local.u64 	[%rd1174], %rd1172;
	add.s64 	%rd1175, %rd1594, 1;
	and.b64  	%rd1594, %rd1175, 4294967295;
	add.s64 	%rd1597, %rd1597, -1;
	setp.ne.s64 	%p46, %rd1597, 0;
	@%p46 bra 	$L__BB0_60;
$L__BB0_61:
	add.s64 	%rd131, %rd330, -1;
	shl.b64 	%rd1176, %rd330, 3;
	add.s64 	%rd132, %rd6, %rd1176;
	ld.local.u64 	%rd133, [%rd132+-8];
	and.b64  	%rd1177, %rd133, -4294967296;
	setp.ne.s64 	%p47, %rd1177, 0;
	@%p47 bra 	$L__BB0_63;
	cvt.u32.u64 	%r5, %rd133;
	cvt.u32.u64 	%r6, %rd8;
	div.u32 	%r7, %r6, %r5;
	cvt.u64.u32 	%rd1599, %r7;
	bra.uni 	$L__BB0_64;
$L__BB0_63:
	div.s64 	%rd1599, %rd8, %rd133;
$L__BB0_64:
	setp.lt.s64 	%p48, %rd330, 2;
	st.local.u64 	[%rd7], %rd1599;
	@%p48 bra 	$L__BB0_119;
	add.s64 	%rd1179, %rd330, -2;
	setp.lt.u64 	%p49, %rd1179, 7;
	mov.b64 	%rd1620, 1;
	@%p49 bra 	$L__BB0_69;
	add.s64 	%rd1618, %rd7, 32;
	shl.b64 	%rd1182, %rd330, 3;
	add.s64 	%rd1183, %rd1182, %rd6;
	add.s64 	%rd1617, %rd1183, -32;
	mov.b64 	%rd1620, 1;
	mov.b64 	%rd1619, -38654705664;
	cvt.u32.u64 	%r9, %rd8;
$L__BB0_67:
	.pragma "nounroll";
	ld.local.u64 	%rd215, [%rd1617+24];
	and.b64  	%rd1184, %rd215, -4294967296;
	setp.ne.s64 	%p50, %rd1184, 0;
	@%p50 bra 	$L__BB0_142;
	cvt.u32.u64 	%r8, %rd215;
	rem.u32 	%r10, %r9, %r8;
	cvt.u64.u32 	%rd1621, %r10;
	bra.uni 	$L__BB0_143;
$L__BB0_69:
	and.b64  	%rd140, %rd131, 7;
	setp.eq.s64 	%p67, %rd140, 0;
	@%p67 bra 	$L__BB0_119;
	setp.lt.u64 	%p68, %rd140, 4;
	@%p68 bra 	$L__BB0_96;
	sub.s64 	%rd1222, %rd330, %rd1620;
	shl.b64 	%rd1223, %rd1222, 3;
	add.s64 	%rd1224, %rd6, %rd1223;
	ld.local.u64 	%rd141, [%rd1224];
	and.b64  	%rd1225, %rd141, -4294967296;
	setp.ne.s64 	%p69, %rd1225, 0;
	@%p69 bra 	$L__BB0_73;
	cvt.u32.u64 	%r56, %rd141;
	cvt.u32.u64 	%r57, %rd8;
	rem.u32 	%r58, %r57, %r56;
	cvt.u64.u32 	%rd1601, %r58;
	bra.uni 	$L__BB0_74;
$L__BB0_73:
	rem.s64 	%rd1601, %rd8, %rd141;
$L__BB0_74:
	shl.b64 	%rd1226, %rd1620, 32;
	shr.s64 	%rd1227, %rd1226, 29;
	xor.b64  	%rd1228, %rd1227, -8;
	add.s64 	%rd1229, %rd132, %rd1228;
	ld.local.u64 	%rd145, [%rd1229];
	and.b64  	%rd1230, %rd145, -4294967296;
	setp.ne.s64 	%p70, %rd1230, 0;
	@%p70 bra 	$L__BB0_76;
	cvt.u32.u64 	%r59, %rd145;
	cvt.u32.u64 	%r60, %rd1601;
	div.u32 	%r61, %r60, %r59;
	cvt.u64.u32 	%rd1602, %r61;
	bra.uni 	$L__BB0_77;
$L__BB0_76:
	div.s64 	%rd1602, %rd1601, %rd145;
$L__BB0_77:
	shl.b64 	%rd1231, %rd1620, 3;
	add.s64 	%rd1232, %rd7, %rd1231;
	st.local.u64 	[%rd1232], %rd1602;
	add.s64 	%rd1233, %rd1620, 1;
	and.b64  	%rd149, %rd1233, 4294967295;
	sub.s64 	%rd1234, %rd330, %rd149;
	shl.b64 	%rd1235, %rd1234, 3;
	add.s64 	%rd1236, %rd6, %rd1235;
	ld.local.u64 	%rd150, [%rd1236];
	and.b64  	%rd1237, %rd150, -4294967296;
	setp.ne.s64 	%p71, %rd1237, 0;
	@%p71 bra 	$L__BB0_79;
	cvt.u32.u64 	%r62, %rd150;
	cvt.u32.u64 	%r63, %rd8;
	rem.u32 	%r64, %r63, %r62;
	cvt.u64.u32 	%rd1603, %r64;
	bra.uni 	$L__BB0_80;
$L__BB0_79:
	rem.s64 	%rd1603, %rd8, %rd150;
$L__BB0_80:
	shl.b64 	%rd154, %rd1620, 32;
	sub.s64 	%rd1238, -8589934592, %rd154;
	shr.s64 	%rd1239, %rd1238, 29;
	add.s64 	%rd1240, %rd132, %rd1239;
	ld.local.u64 	%rd155, [%rd1240];
	and.b64  	%rd1241, %rd155, -4294967296;
	setp.ne.s64 	%p72, %rd1241, 0;
	@%p72 bra 	$L__BB0_82;
	cvt.u32.u64 	%r65, %rd155;
	cvt.u32.u64 	%r66, %rd1603;
	div.u32 	%r67, %r66, %r65;
	cvt.u64.u32 	%rd1604, %r67;
	bra.uni 	$L__BB0_83;
$L__BB0_82:
	div.s64 	%rd1604, %rd1603, %rd155;
$L__BB0_83:
	shl.b64 	%rd1242, %rd149, 3;
	add.s64 	%rd1243, %rd7, %rd1242;
	st.local.u64 	[%rd1243], %rd1604;
	add.s64 	%rd1244, %rd1620, 2;
	and.b64  	%rd159, %rd1244, 4294967295;
	sub.s64 	%rd1245, %rd330, %rd159;
	shl.b64 	%rd1246, %rd1245, 3;
	add.s64 	%rd1247, %rd6, %rd1246;
	ld.local.u64 	%rd160, [%rd1247];
	and.b64  	%rd1248, %rd160, -4294967296;
	setp.ne.s64 	%p73, %rd1248, 0;
	@%p73 bra 	$L__BB0_85;
	cvt.u32.u64 	%r68, %rd160;
	cvt.u32.u64 	%r69, %rd8;
	rem.u32 	%r70, %r69, %r68;
	cvt.u64.u32 	%rd1605, %r70;
	bra.uni 	$L__BB0_86;
$L__BB0_85:
	rem.s64 	%rd1605, %rd8, %rd160;
$L__BB0_86:
	sub.s64 	%rd1249, -12884901888, %rd154;
	shr.s64 	%rd1250, %rd1249, 29;
	add.s64 	%rd1251, %rd132, %rd1250;
	ld.local.u64 	%rd164, [%rd1251];
	and.b64  	%rd1252, %rd164, -4294967296;
	setp.ne.s64 	%p74, %rd1252, 0;
	@%p74 bra 	$L__BB0_88;
	cvt.u32.u64 	%r71, %rd164;
	cvt.u32.u64 	%r72, %rd1605;
	div.u32 	%r73, %r72, %r71;
	cvt.u64.u32 	%rd1606, %r73;
	bra.uni 	$L__BB0_89;
$L__BB0_88:
	div.s64 	%rd1606, %rd1605, %rd164;
$L__BB0_89:
	shl.b64 	%rd1253, %rd159, 3;
	add.s64 	%rd1254, %rd7, %rd1253;
	st.local.u64 	[%rd1254], %rd1606;
	add.s64 	%rd1255, %rd1620, 3;
	and.b64  	%rd168, %rd1255, 4294967295;
	sub.s64 	%rd1256, %rd330, %rd168;
	shl.b64 	%rd1257, %rd1256, 3;
	add.s64 	%rd1258, %rd6, %rd1257;
	ld.local.u64 	%rd169, [%rd1258];
	and.b64  	%rd1259, %rd169, -4294967296;
	setp.ne.s64 	%p75, %rd1259, 0;
	@%p75 bra 	$L__BB0_91;
	cvt.u32.u64 	%r74, %rd169;
	cvt.u32.u64 	%r75, %rd8;
	rem.u32 	%r76, %r75, %r74;
	cvt.u64.u32 	%rd1607, %r76;
	bra.uni 	$L__BB0_92;
$L__BB0_91:
	rem.s64 	%rd1607, %rd8, %rd169;
$L__BB0_92:
	sub.s64 	%rd1260, -17179869184, %rd154;
	shr.s64 	%rd1261, %rd1260, 29;
	add.s64 	%rd1262, %rd132, %rd1261;
	ld.local.u64 	%rd173, [%rd1262];
	and.b64  	%rd1263, %rd173, -4294967296;
	setp.ne.s64 	%p76, %rd1263, 0;
	@%p76 bra 	$L__BB0_94;
	cvt.u32.u64 	%r77, %rd173;
	cvt.u32.u64 	%r78, %rd1607;
	div.u32 	%r79, %r78, %r77;
	cvt.u64.u32 	%rd1608, %r79;
	bra.uni 	$L__BB0_95;
$L__BB0_94:
	div.s64 	%rd1608, %rd1607, %rd173;
$L__BB0_95:
	shl.b64 	%rd1264, %rd168, 3;
	add.s64 	%rd1265, %rd7, %rd1264;
	st.local.u64 	[%rd1265], %rd1608;
	add.s64 	%rd1266, %rd1620, 4;
	and.b64  	%rd1620, %rd1266, 4294967295;
$L__BB0_96:
	and.b64  	%rd179, %rd131, 3;
	setp.eq.s64 	%p77, %rd179, 0;
	@%p77 bra 	$L__BB0_119;
	setp.eq.s64 	%p78, %rd179, 1;
	@%p78 bra 	$L__BB0_111;
	sub.s64 	%rd1267, %rd330, %rd1620;
	shl.b64 	%rd1268, %rd1267, 3;
	add.s64 	%rd1269, %rd6, %rd1268;
	ld.local.u64 	%rd180, [%rd1269];
	and.b64  	%rd1270, %rd180, -4294967296;
	setp.ne.s64 	%p79, %rd1270, 0;
	@%p79 bra 	$L__BB0_100;
	cvt.u32.u64 	%r80, %rd180;
	cvt.u32.u64 	%r81, %rd8;
	rem.u32 	%r82, %r81, %r80;
	cvt.u64.u32 	%rd1610, %r82;
	bra.uni 	$L__BB0_101;
$L__BB0_100:
	rem.s64 	%rd1610, %rd8, %rd180;
$L__BB0_101:
	shl.b64 	%rd1271, %rd1620, 32;
	shr.s64 	%rd1272, %rd1271, 29;
	xor.b64  	%rd1273, %rd1272, -8;
	add.s64 	%rd1274, %rd132, %rd1273;
	ld.local.u64 	%rd184, [%rd1274];
	and.b64  	%rd1275, %rd184, -4294967296;
	setp.ne.s64 	%p80, %rd1275, 0;
	@%p80 bra 	$L__BB0_103;
	cvt.u32.u64 	%r83, %rd184;
	cvt.u32.u64 	%r84, %rd1610;
	div.u32 	%r85, %r84, %r83;
	cvt.u64.u32 	%rd1611, %r85;
	bra.uni 	$L__BB0_104;
$L__BB0_103:
	div.s64 	%rd1611, %rd1610, %rd184;
$L__BB0_104:
	shl.b64 	%rd1276, %rd1620, 3;
	add.s64 	%rd1277, %rd7, %rd1276;
	st.local.u64 	[%rd1277], %rd1611;
	add.s64 	%rd1278, %rd1620, 1;
	and.b64  	%rd188, %rd1278, 4294967295;
	sub.s64 	%rd1279, %rd330, %rd188;
	shl.b64 	%rd1280, %rd1279, 3;
	add.s64 	%rd1281, %rd6, %rd1280;
	ld.local.u64 	%rd189, [%rd1281];
	and.b64  	%rd1282, %rd189, -4294967296;
	setp.ne.s64 	%p81, %rd1282, 0;
	@%p81 bra 	$L__BB0_106;
	cvt.u32.u64 	%r86, %rd189;
	cvt.u32.u64 	%r87, %rd8;
	rem.u32 	%r88, %r87, %r86;
	cvt.u64.u32 	%rd1612, %r88;
	bra.uni 	$L__BB0_107;
$L__BB0_106:
	rem.s64 	%rd1612, %rd8, %rd189;
$L__BB0_107:
	shl.b64 	%rd1283, %rd1620, 32;
	sub.s64 	%rd1284, -8589934592, %rd1283;
	shr.s64 	%rd1285, %rd1284, 29;
	add.s64 	%rd1286, %rd132, %rd1285;
	ld.local.u64 	%rd193, [%rd1286];
	and.b64  	%rd1287, %rd193, -4294967296;
	setp.ne.s64 	%p82, %rd1287, 0;
	@%p82 bra 	$L__BB0_109;
	cvt.u32.u64 	%r89, %rd193;
	cvt.u32.u64 	%r90, %rd1612;
	div.u32 	%r91, %r90, %r89;
	cvt.u64.u32 	%rd1613, %r91;
	bra.uni 	$L__BB0_110;
$L__BB0_109:
	div.s64 	%rd1613, %rd1612, %rd193;
$L__BB0_110:
	shl.b64 	%rd1288, %rd188, 3;
	add.s64 	%rd1289, %rd7, %rd1288;
	st.local.u64 	[%rd1289], %rd1613;
	add.s64 	%rd1290, %rd1620, 2;
	and.b64  	%rd1620, %rd1290, 4294967295;
$L__BB0_111:
	and.b64  	%rd1291, %rd131, 1;
	setp.eq.b64 	%p83, %rd1291, 1;
	not.pred 	%p84, %p83;
	@%p84 bra 	$L__BB0_119;
	sub.s64 	%rd1292, %rd330, %rd1620;
	shl.b64 	%rd1293, %rd1292, 3;
	add.s64 	%rd1294, %rd6, %rd1293;
	ld.local.u64 	%rd199, [%rd1294];
	and.b64  	%rd1295, %rd199, -4294967296;
	setp.ne.s64 	%p85, %rd1295, 0;
	@%p85 bra 	$L__BB0_114;
	cvt.u32.u64 	%r92, %rd199;
	cvt.u32.u64 	%r93, %rd8;
	rem.u32 	%r94, %r93, %r92;
	cvt.u64.u32 	%rd1615, %r94;
	bra.uni 	$L__BB0_115;
$L__BB0_114:
	rem.s64 	%rd1615, %rd8, %rd199;
$L__BB0_115:
	shl.b64 	%rd1296, %rd1620, 32;
	shr.s64 	%rd1297, %rd1296, 29;
	xor.b64  	%rd1298, %rd1297, -8;
	add.s64 	%rd1299, %rd132, %rd1298;
	ld.local.u64 	%rd203, [%rd1299];
	and.b64  	%rd1300, %rd203, -4294967296;
	setp.ne.s64 	%p86, %rd1300, 0;
	@%p86 bra 	$L__BB0_117;
	cvt.u32.u64 	%r95, %rd203;
	cvt.u32.u64 	%r96, %rd1615;
	div.u32 	%r97, %r96, %r95;
	cvt.u64.u32 	%rd1616, %r97;
	bra.uni 	$L__BB0_118;
$L__BB0_117:
	div.s64 	%rd1616, %rd1615, %rd203;
$L__BB0_118:
	shl.b64 	%rd1301, %rd1620, 3;
	add.s64 	%rd1302, %rd7, %rd1301;
	st.local.u64 	[%rd1302], %rd1616;
$L__BB0_119:
	setp.lt.s64 	%p87, %rd330, 1;
	@%p87 bra 	$L__BB0_189;
	and.b64  	%rd207, %rd330, 15;
	setp.lt.u64 	%p88, %rd131, 15;
	mov.b64 	%rd1640, 0;
	@%p88 bra 	$L__BB0_123;
	and.b64  	%rd1640, %rd330, 9223372036854775792;
	add.s64 	%rd1638, %rd5, 64;
	add.s64 	%rd1637, %rd7, 64;
	mov.u64 	%rd1639, %rd1640;
$L__BB0_122:
	.pragma "nounroll";
	ld.local.v2.u64 	{%rd1311, %rd1312}, [%rd1637+-64];
	st.local.v2.u64 	[%rd1638+-64], {%rd1311, %rd1312};
	ld.local.v2.u64 	{%rd1313, %rd1314}, [%rd1637+-48];
	st.local.v2.u64 	[%rd1638+-48], {%rd1313, %rd1314};
	ld.local.v2.u64 	{%rd1315, %rd1316}, [%rd1637+-32];
	st.local.v2.u64 	[%rd1638+-32], {%rd1315, %rd1316};
	ld.local.v2.u64 	{%rd1317, %rd1318}, [%rd1637+-16];
	st.local.v2.u64 	[%rd1638+-16], {%rd1317, %rd1318};
	ld.local.v2.u64 	{%rd1319, %rd1320}, [%rd1637];
	st.local.v2.u64 	[%rd1638], {%rd1319, %rd1320};
	ld.local.v2.u64 	{%rd1321, %rd1322}, [%rd1637+16];
	st.local.v2.u64 	[%rd1638+16], {%rd1321, %rd1322};
	ld.local.v2.u64 	{%rd1323, %rd1324}, [%rd1637+32];
	st.local.v2.u64 	[%rd1638+32], {%rd1323, %rd1324};
	ld.local.v2.u64 	{%rd1325, %rd1326}, [%rd1637+48];
	st.local.v2.u64 	[%rd1638+48], {%rd1325, %rd1326};
	add.s64 	%rd1639, %rd1639, -16;
	add.s64 	%rd1638, %rd1638, 128;
	add.s64 	%rd1637, %rd1637, 128;
	setp.ne.s64 	%p89, %rd1639, 0;
	@%p89 bra 	$L__BB0_122;
$L__BB0_123:
	setp.eq.s64 	%p90, %rd207, 0;
	@%p90 bra 	$L__BB0_131;
	and.b64  	%rd289, %rd330, 7;
	setp.lt.u64 	%p91, %rd207, 8;
	@%p91 bra 	$L__BB0_126;
	shl.b64 	%rd1327, %rd1640, 3;
	add.s64 	%rd1328, %rd7, %rd1327;
	ld.local.u64 	%rd1329, [%rd1328];
	add.s64 	%rd1330, %rd5, %rd1327;
	st.local.u64 	[%rd1330], %rd1329;
	add.s64 	%rd1331, %rd1327, 8;
	and.b64  	%rd1332, %rd1331, 34359738360;
	add.s64 	%rd1333, %rd7, %rd1332;
	ld.local.u64 	%rd1334, [%rd1333];
	add.s64 	%rd1335, %rd5, %rd1332;
	st.local.u64 	[%rd1335], %rd1334;
	add.s64 	%rd1336, %rd1327, 16;
	and.b64  	%rd1337, %rd1336, 34359738360;
	add.s64 	%rd1338, %rd7, %rd1337;
	ld.local.u64 	%rd1339, [%rd1338];
	add.s64 	%rd1340, %rd5, %rd1337;
	st.local.u64 	[%rd1340], %rd1339;
	add.s64 	%rd1341, %rd1327, 24;
	and.b64  	%rd1342, %rd1341, 34359738360;
	add.s64 	%rd1343, %rd7, %rd1342;
	ld.local.u64 	%rd1344, [%rd1343];
	add.s64 	%rd1345, %rd5, %rd1342;
	st.local.u64 	[%rd1345], %rd1344;
	add.s64 	%rd1346, %rd1327, 32;
	and.b64  	%rd1347, %rd1346, 34359738360;
	add.s64 	%rd1348, %rd7, %rd1347;
	ld.local.u64 	%rd1349, [%rd1348];
	add.s64 	%rd1350, %rd5, %rd1347;
	st.local.u64 	[%rd1350], %rd1349;
	add.s64 	%rd1351, %rd1327, 40;
	and.b64  	%rd1352, %rd1351, 34359738360;
	add.s64 	%rd1353, %rd7, %rd1352;
	ld.local.u64 	%rd1354, [%rd1353];
	add.s64 	%rd1355, %rd5, %rd1352;
	st.local.u64 	[%rd1355], %rd1354;
	add.s64 	%rd1356, %rd1327, 48;
	and.b64  	%rd1357, %rd1356, 34359738360;
	add.s64 	%rd1358, %rd7, %rd1357;
	ld.local.u64 	%rd1359, [%rd1358];
	add.s64 	%rd1360, %rd5, %rd1357;
	st.local.u64 	[%rd1360], %rd1359;
	add.s64 	%rd1361, %rd1327, 56;
	and.b64  	%rd1362, %rd1361, 34359738360;
	add.s64 	%rd1363, %rd7, %rd1362;
	ld.local.u64 	%rd1364, [%rd1363];
	add.s64 	%rd1365, %rd5, %rd1362;
	st.local.u64 	[%rd1365], %rd1364;
	add.s64 	%rd1366, %rd1640, 8;
	and.b64  	%rd1640, %rd1366, 4294967295;
$L__BB0_126:
	setp.eq.s64 	%p92, %rd289, 0;
	@%p92 bra 	$L__BB0_131;
	and.b64  	%rd1643, %rd330, 3;
	setp.lt.u64 	%p93, %rd289, 4;
	@%p93 bra 	$L__BB0_129;
	shl.b64 	%rd1367, %rd1640, 3;
	add.s64 	%rd1368, %rd7, %rd1367;
	ld.local.u64 	%rd1369, [%rd1368];
	add.s64 	%rd1370, %rd5, %rd1367;
	st.local.u64 	[%rd1370], %rd1369;
	add.s64 	%rd1371, %rd1367, 8;
	and.b64  	%rd1372, %rd1371, 34359738360;
	add.s64 	%rd1373, %rd7, %rd1372;
	ld.local.u64 	%rd1374, [%rd1373];
	add.s64 	%rd1375, %rd5, %rd1372;
	st.local.u64 	[%rd1375], %rd1374;
	add.s64 	%rd1376, %rd1367, 16;
	and.b64  	%rd1377, %rd1376, 34359738360;
	add.s64 	%rd1378, %rd7, %rd1377;
	ld.local.u64 	%rd1379, [%rd1378];
	add.s64 	%rd1380, %rd5, %rd1377;
	st.local.u64 	[%rd1380], %rd1379;
	add.s64 	%rd1381, %rd1367, 24;
	and.b64  	%rd1382, %rd1381, 34359738360;
	add.s64 	%rd1383, %rd7, %rd1382;
	ld.local.u64 	%rd1384, [%rd1383];
	add.s64 	%rd1385, %rd5, %rd1382;
	st.local.u64 	[%rd1385], %rd1384;
	add.s64 	%rd1386, %rd1640, 4;
	and.b64  	%rd1640, %rd1386, 4294967295;
$L__BB0_129:
	setp.eq.s64 	%p94, %rd1643, 0;
	@%p94 bra 	$L__BB0_131;
$L__BB0_130:
	.pragma "nounroll";
	shl.b64 	%rd1387, %rd1640, 3;
	add.s64 	%rd1388, %rd7, %rd1387;
	ld.local.u64 	%rd1389, [%rd1388];
	add.s64 	%rd1390, %rd5, %rd1387;
	st.local.u64 	[%rd1390], %rd1389;
	add.s64 	%rd1391, %rd1640, 1;
	and.b64  	%rd1640, %rd1391, 4294967295;
	add.s64 	%rd1643, %rd1643, -1;
	setp.ne.s64 	%p95, %rd1643, 0;
	@%p95 bra 	$L__BB0_130;
$L__BB0_131:
	add.s64 	%rd1395, %rd7, %rd959;
	ld.local.u64 	%rd1396, [%rd1395];
	shl.b64 	%rd1397, %rd1396, 3;
	add.s64 	%rd1398, %rd3, %rd1397;
	ld.global.u64 	%rd1399, [%rd1398];
	st.local.u64 	[%rd107], %rd1399;
	and.b64  	%rd299, %rd330, 7;
	setp.lt.u64 	%p96, %rd131, 7;
	mov.b64 	%rd1654, 0;
	mov.u64 	%rd1659, %rd1654;
	@%p96 bra 	$L__BB0_134;
	and.b64  	%rd1654, %rd330, 9223372036854775800;
	shl.b64 	%rd1402, %rd330, 3;
	add.s64 	%rd1403, %rd1402, %rd4;
	add.s64 	%rd1646, %rd1403, -8;
	add.s64 	%rd1645, %rd5, 32;
	mov.b64 	%rd1659, 0;
	mov.b64 	%rd1647, -34359738368;
	mov.u64 	%rd1648, %rd1654;
$L__BB0_133:
	.pragma "nounroll";
	ld.local.v2.u64 	{%rd1404, %rd1405}, [%rd1645+-32];
	ld.local.u64 	%rd1406, [%rd1646];
	mad.lo.s64 	%rd1407, %rd1406, %rd1404, %rd1659;
	add.s64 	%rd1408, %rd1647, 25769803776;
	shr.s64 	%rd1409, %rd1408, 32;
	add.s64 	%rd1410, %rd330, %rd1409;
	shl.b64 	%rd1411, %rd1410, 3;
	add.s64 	%rd1412, %rd4, %rd1411;
	ld.local.u64 	%rd1413, [%rd1412];
	mad.lo.s64 	%rd1414, %rd1413, %rd1405, %rd1407;
	ld.local.v2.u64 	{%rd1415, %rd1416}, [%rd1645+-16];
	add.s64 	%rd1417, %rd1647, 21474836480;
	shr.s64 	%rd1418, %rd1417, 32;
	add.s64 	%rd1419, %rd330, %rd1418;
	shl.b64 	%rd1420, %rd1419, 3;
	add.s64 	%rd1421, %rd4, %rd1420;
	ld.local.u64 	%rd1422, [%rd1421];
	mad.lo.s64 	%rd1423, %rd1422, %rd1415, %rd1414;
	add.s64 	%rd1424, %rd1647, 17179869184;
	shr.s64 	%rd1425, %rd1424, 32;
	add.s64 	%rd1426, %rd330, %rd1425;
	shl.b64 	%rd1427, %rd1426, 3;
	add.s64 	%rd1428, %rd4, %rd1427;
	ld.local.u64 	%rd1429, [%rd1428];
	mad.lo.s64 	%rd1430, %rd1429, %rd1416, %rd1423;
	ld.local.v2.u64 	{%rd1431, %rd1432}, [%rd1645];
	add.s64 	%rd1433, %rd1647, 12884901888;
	shr.s64 	%rd1434, %rd1433, 32;
	add.s64 	%rd1435, %rd330, %rd1434;
	shl.b64 	%rd1436, %rd1435, 3;
	add.s64 	%rd1437, %rd4, %rd1436;
	ld.local.u64 	%rd1438, [%rd1437];
	mad.lo.s64 	%rd1439, %rd1438, %rd1431, %rd1430;
	add.s64 	%rd1440, %rd1647, 8589934592;
	shr.s64 	%rd1441, %rd1440, 32;
	add.s64 	%rd1442, %rd330, %rd1441;
	shl.b64 	%rd1443, %rd1442, 3;
	add.s64 	%rd1444, %rd4, %rd1443;
	ld.local.u64 	%rd1445, [%rd1444];
	mad.lo.s64 	%rd1446, %rd1445, %rd1432, %rd1439;
	ld.local.v2.u64 	{%rd1447, %rd1448}, [%rd1645+16];
	add.s64 	%rd1449, %rd1647, 4294967296;
	shr.s64 	%rd1450, %rd1449, 32;
	add.s64 	%rd1451, %rd330, %rd1450;
	shl.b64 	%rd1452, %rd1451, 3;
	add.s64 	%rd1453, %rd4, %rd1452;
	ld.local.u64 	%rd1454, [%rd1453];
	mad.lo.s64 	%rd1455, %rd1454, %rd1447, %rd1446;
	shr.s64 	%rd1456, %rd1647, 32;
	add.s64 	%rd1457, %rd330, %rd1456;
	shl.b64 	%rd1458, %rd1457, 3;
	add.s64 	%rd1459, %rd4, %rd1458;
	ld.local.u64 	%rd1460, [%rd1459];
	mad.lo.s64 	%rd1659, %rd1460, %rd1448, %rd1455;
	add.s64 	%rd1648, %rd1648, -8;
	add.s64 	%rd1647, %rd1647, -34359738368;
	add.s64 	%rd1646, %rd1646, -64;
	add.s64 	%rd1645, %rd1645, 64;
	setp.ne.s64 	%p97, %rd1648, 0;
	@%p97 bra 	$L__BB0_133;
$L__BB0_134:
	setp.eq.s64 	%p98, %rd299, 0;
	@%p98 bra 	$L__BB0_190;
	and.b64  	%rd316, %rd330, 3;
	setp.lt.u64 	%p99, %rd299, 4;
	@%p99 bra 	$L__BB0_137;
	shl.b64 	%rd1462, %rd1654, 3;
	add.s64 	%rd1463, %rd5, %rd1462;
	ld.local.u64 	%rd1464, [%rd1463];
	not.b64 	%rd1465, %rd1654;
	cvt.s64.s32 	%rd1466, %rd1465;
	add.s64 	%rd1467, %rd330, %rd1466;
	shl.b64 	%rd1468, %rd1467, 3;
	add.s64 	%rd1469, %rd4, %rd1468;
	ld.local.u64 	%rd1470, [%rd1469];
	mad.lo.s64 	%rd1471, %rd1470, %rd1464, %rd1659;
	add.s64 	%rd1472, %rd1462, 8;
	and.b64  	%rd1473, %rd1472, 34359738360;
	add.s64 	%rd1474, %rd5, %rd1473;
	ld.local.u64 	%rd1475, [%rd1474];
	shl.b64 	%rd1476, %rd1654, 32;
	sub.s64 	%rd1477, -8589934592, %rd1476;
	shr.s64 	%rd1478, %rd1477, 32;
	add.s64 	%rd1479, %rd330, %rd1478;
	shl.b64 	%rd1480, %rd1479, 3;
	add.s64 	%rd1481, %rd4, %rd1480;
	ld.local.u64 	%rd1482, [%rd1481];
	mad.lo.s64 	%rd1483, %rd1482, %rd1475, %rd1471;
	add.s64 	%rd1484, %rd1462, 16;
	and.b64  	%rd1485, %rd1484, 34359738360;
	add.s64 	%rd1486, %rd5, %rd1485;
	ld.local.u64 	%rd1487, [%rd1486];
	sub.s64 	%rd1488, -12884901888, %rd1476;
	shr.s64 	%rd1489, %rd1488, 32;
	add.s64 	%rd1490, %rd330, %rd1489;
	shl.b64 	%rd1491, %rd1490, 3;
	add.s64 	%rd1492, %rd4, %rd1491;
	ld.local.u64 	%rd1493, [%rd1492];
	mad.lo.s64 	%rd1494, %rd1493, %rd1487, %rd1483;
	add.s64 	%rd1495, %rd1462, 24;
	and.b64  	%rd1496, %rd1495, 34359738360;
	add.s64 	%rd1497, %rd5, %rd1496;
	ld.local.u64 	%rd1498, [%rd1497];
	sub.s64 	%rd1499, -17179869184, %rd1476;
	shr.s64 	%rd1500, %rd1499, 32;
	add.s64 	%rd1501, %rd330, %rd1500;
	shl.b64 	%rd1502, %rd1501, 3;
	add.s64 	%rd1503, %rd4, %rd1502;
	ld.local.u64 	%rd1504, [%rd1503];
	mad.lo.s64 	%rd1659, %rd1504, %rd1498, %rd1494;
	add.s64 	%rd1505, %rd1654, 4;
	and.b64  	%rd1654, %rd1505, 4294967295;
$L__BB0_137:
	setp.eq.s64 	%p100, %rd316, 0;
	@%p100 bra 	$L__BB0_190;
	setp.eq.s64 	%p101, %rd316, 1;
	@%p101 bra 	$L__BB0_140;
	shl.b64 	%rd1507, %rd1654, 3;
	add.s64 	%rd1508, %rd5, %rd1507;
	ld.local.u64 	%rd1509, [%rd1508];
	not.b64 	%rd1510, %rd1654;
	cvt.s64.s32 	%rd1511, %rd1510;
	add.s64 	%rd1512, %rd330, %rd1511;
	shl.b64 	%rd1513, %rd1512, 3;
	add.s64 	%rd1514, %rd4, %rd1513;
	ld.local.u64 	%rd1515, [%rd1514];
	mad.lo.s64 	%rd1516, %rd1515, %rd1509, %rd1659;
	add.s64 	%rd1517, %rd1507, 8;
	and.b64  	%rd1518, %rd1517, 34359738360;
	add.s64 	%rd1519, %rd5, %rd1518;
	ld.local.u64 	%rd1520, [%rd1519];
	shl.b64 	%rd1521, %rd1654, 32;
	sub.s64 	%rd1522, -8589934592, %rd1521;
	shr.s64 	%rd1523, %rd1522, 32;
	add.s64 	%rd1524, %rd330, %rd1523;
	shl.b64 	%rd1525, %rd1524, 3;
	add.s64 	%rd1526, %rd4, %rd1525;
	ld.local.u64 	%rd1527, [%rd1526];
	mad.lo.s64 	%rd1659, %rd1527, %rd1520, %rd1516;
	add.s64 	%rd1528, %rd1654, 2;
	and.b64  	%rd1654, %rd1528, 4294967295;
$L__BB0_140:
	and.b64  	%rd1529, %rd330, 1;
	setp.eq.b64 	%p102, %rd1529, 1;
	not.pred 	%p103, %p102;
	@%p103 bra 	$L__BB0_190;
	shl.b64 	%rd1530, %rd1654, 3;
	add.s64 	%rd1531, %rd5, %rd1530;
	ld.local.u64 	%rd1532, [%rd1531];
	not.b64 	%rd1533, %rd1654;
	cvt.s64.s32 	%rd1534, %rd1533;
	add.s64 	%rd1535, %rd330, %rd1534;
	shl.b64 	%rd1536, %rd1535, 3;
	add.s64 	%rd1537, %rd4, %rd1536;
	ld.local.u64 	%rd1538, [%rd1537];
	mad.lo.s64 	%rd1659, %rd1538, %rd1532, %rd1659;
	bra.uni 	$L__BB0_190;
$L__BB0_142:
	rem.s64 	%rd1621, %rd8, %rd215;
$L__BB0_143:
	ld.local.u64 	%rd219, [%rd1617+16];
	and.b64  	%rd1185, %rd219, -4294967296;
	setp.ne.s64 	%p51, %rd1185, 0;
	@%p51 bra 	$L__BB0_145;
	cvt.u32.u64 	%r11, %rd219;
	cvt.u32.u64 	%r12, %rd1621;
	div.u32 	%r13, %r12, %r11;
	cvt.u64.u32 	%rd1622, %r13;
	bra.uni 	$L__BB0_146;
$L__BB0_145:
	div.s64 	%rd1622, %rd1621, %rd219;
$L__BB0_146:
	st.local.u64 	[%rd1618+-24], %rd1622;
	and.b64  	%rd1186, %rd219, -4294967296;
	setp.ne.s64 	%p52, %rd1186, 0;
	@%p52 bra 	$L__BB0_148;
	cvt.u32.u64 	%r14, %rd219;
	rem.u32 	%r16, %r9, %r14;
	cvt.u64.u32 	%rd1623, %r16;
	bra.uni 	$L__BB0_149;
$L__BB0_148:
	rem.s64 	%rd1623, %rd8, %rd219;
$L__BB0_149:
	add.s64 	%rd1187, %rd1619, 25769803776;
	shr.s64 	%rd1188, %rd1187, 29;
	add.s64 	%rd1189, %rd132, %rd1188;
	ld.local.u64 	%rd226, [%rd1189];
	and.b64  	%rd1190, %rd226, -4294967296;
	setp.ne.s64 	%p53, %rd1190, 0;
	@%p53 bra 	$L__BB0_151;
	cvt.u32.u64 	%r17, %rd226;
	cvt.u32.u64 	%r18, %rd1623;
	div.u32 	%r19, %r18, %r17;
	cvt.u64.u32 	%rd1624, %r19;
	bra.uni 	$L__BB0_152;
$L__BB0_151:
	div.s64 	%rd1624, %rd1623, %rd226;
$L__BB0_152:
	ld.local.u64 	%rd230, [%rd1617+8];
	and.b64  	%rd1191, %rd230, -4294967296;
	setp.ne.s64 	%p54, %rd1191, 0;
	@%p54 bra 	$L__BB0_154;
	cvt.u32.u64 	%r20, %rd230;
	rem.u32 	%r22, %r9, %r20;
	cvt.u64.u32 	%rd1625, %r22;
	bra.uni 	$L__BB0_155;
$L__BB0_154:
	rem.s64 	%rd1625, %rd8, %rd230;
$L__BB0_155:
	add.s64 	%rd1192, %rd1619, 21474836480;
	shr.s64 	%rd1193, %rd1192, 29;
	add.s64 	%rd1194, %rd132, %rd1193;
	ld.local.u64 	%rd234, [%rd1194];
	and.b64  	%rd1195, %rd234, -4294967296;
	setp.ne.s64 	%p55, %rd1195, 0;
	@%p55 bra 	$L__BB0_157;
	cvt.u32.u64 	%r23, %rd234;
	cvt.u32.u64 	%r24, %rd1625;
	div.u32 	%r25, %r24, %r23;
	cvt.u64.u32 	%rd1626, %r25;
	bra.uni 	$L__BB0_158;
$L__BB0_157:
	div.s64 	%rd1626, %rd1625, %rd234;
$L__BB0_158:
	st.local.v2.u64 	[%rd1618+-16], {%rd1624, %rd1626};
	ld.local.u64 	%rd238, [%rd1617];
	and.b64  	%rd1196, %rd238, -4294967296;
	setp.ne.s64 	%p56, %rd1196, 0;
	@%p56 bra 	$L__BB0_160;
	cvt.u32.u64 	%r26, %rd238;
	rem.u32 	%r28, %r9, %r26;
	cvt.u64.u32 	%rd1627, %r28;
	bra.uni 	$L__BB0_161;
$L__BB0_160:
	rem.s64 	%rd1627, %rd8, %rd238;
$L__BB0_161:
	add.s64 	%rd1197, %rd1619, 17179869184;
	shr.s64 	%rd1198, %rd1197, 29;
	add.s64 	%rd1199, %rd132, %rd1198;
	ld.local.u64 	%rd242, [%rd1199];
	and.b64  	%rd1200, %rd242, -4294967296;
	setp.ne.s64 	%p57, %rd1200, 0;
	@%p57 bra 	$L__BB0_163;
	cvt.u32.u64 	%r29, %rd242;
	cvt.u32.u64 	%r30, %rd1627;
	div.u32 	%r31, %r30, %r29;
	cvt.u64.u32 	%rd1628, %r31;
	bra.uni 	$L__BB0_164;
$L__BB0_163:
	div.s64 	%rd1628, %rd1627, %rd242;
$L__BB0_164:
	ld.local.u64 	%rd246, [%rd1617+-8];
	and.b64  	%rd1201, %rd246, -4294967296;
	setp.ne.s64 	%p58, %rd1201, 0;
	@%p58 bra 	$L__BB0_166;
	cvt.u32.u64 	%r32, %rd246;
	rem.u32 	%r34, %r9, %r32;
	cvt.u64.u32 	%rd1629, %r34;
	bra.uni 	$L__BB0_167;
$L__BB0_166:
	rem.s64 	%rd1629, %rd8, %rd246;
$L__BB0_167:
	add.s64 	%rd1202, %rd1619, 12884901888;
	shr.s64 	%rd1203, %rd1202, 29;
	add.s64 	%rd1204, %rd132, %rd1203;
	ld.local.u64 	%rd250, [%rd1204];
	and.b64  	%rd1205, %rd250, -4294967296;
	setp.ne.s64 	%p59, %rd1205, 0;
	@%p59 bra 	$L__BB0_169;
	cvt.u32.u64 	%r35, %rd250;
	cvt.u32.u64 	%r36, %rd1629;
	div.u32 	%r37, %r36, %r35;
	cvt.u64.u32 	%rd1630, %r37;
	bra.uni 	$L__BB0_170;
$L__BB0_169:
	div.s64 	%rd1630, %rd1629, %rd250;
$L__BB0_170:
	st.local.v2.u64 	[%rd1618], {%rd1628, %rd1630};
	ld.local.u64 	%rd254, [%rd1617+-16];
	and.b64  	%rd1206, %rd254, -4294967296;
	setp.ne.s64 	%p60, %rd1206, 0;
	@%p60 bra 	$L__BB0_172;
	cvt.u32.u64 	%r38, %rd254;
	rem.u32 	%r40, %r9, %r38;
	cvt.u64.u32 	%rd1631, %r40;
	bra.uni 	$L__BB0_173;
$L__BB0_172:
	rem.s64 	%rd1631, %rd8, %rd254;
$L__BB0_173:
	add.s64 	%rd1207, %rd1619, 8589934592;
	shr.s64 	%rd1208, %rd1207, 29;
	add.s64 	%rd1209, %rd132, %rd1208;
	ld.local.u64 	%rd258, [%rd1209];
	and.b64  	%rd1210, %rd258, -4294967296;
	setp.ne.s64 	%p61, %rd1210, 0;
	@%p61 bra 	$L__BB0_175;
	cvt.u32.u64 	%r41, %rd258;
	cvt.u32.u64 	%r42, %rd1631;
	div.u32 	%r43, %r42, %r41;
	cvt.u64.u32 	%rd1632, %r43;
	bra.uni 	$L__BB0_176;
$L__BB0_175:
	div.s64 	%rd1632, %rd1631, %rd258;
$L__BB0_176:
	ld.local.u64 	%rd262, [%rd1617+-24];
	and.b64  	%rd1211, %rd262, -4294967296;
	setp.ne.s64 	%p62, %rd1211, 0;
	@%p62 bra 	$L__BB0_178;
	cvt.u32.u64 	%r44, %rd262;
	rem.u32 	%r46, %r9, %r44;
	cvt.u64.u32 	%rd1633, %r46;
	bra.uni 	$L__BB0_179;
$L__BB0_178:
	rem.s64 	%rd1633, %rd8, %rd262;
$L__BB0_179:
	add.s64 	%rd1212, %rd1619, 4294967296;
	shr.s64 	%rd1213, %rd1212, 29;
	add.s64 	%rd1214, %rd132, %rd1213;
	ld.local.u64 	%rd266, [%rd1214];
	and.b64  	%rd1215, %rd266, -4294967296;
	setp.ne.s64 	%p63, %rd1215, 0;
	@%p63 bra 	$L__BB0_181;
	cvt.u32.u64 	%r47, %rd266;
	cvt.u32.u64 	%r48, %rd1633;
	div.u32 	%r49, %r48, %r47;
	cvt.u64.u32 	%rd1634, %r49;
	bra.uni 	$L__BB0_182;
$L__BB0_181:
	div.s64 	%rd1634, %rd1633, %rd266;
$L__BB0_182:
	st.local.v2.u64 	[%rd1618+16], {%rd1632, %rd1634};
	ld.local.u64 	%rd270, [%rd1617+-32];
	and.b64  	%rd1216, %rd270, -4294967296;
	setp.ne.s64 	%p64, %rd1216, 0;
	@%p64 bra 	$L__BB0_184;
	cvt.u32.u64 	%r50, %rd270;
	rem.u32 	%r52, %r9, %r50;
	cvt.u64.u32 	%rd1635, %r52;
	bra.uni 	$L__BB0_185;
$L__BB0_184:
	rem.s64 	%rd1635, %rd8, %rd270;
$L__BB0_185:
	shr.s64 	%rd1217, %rd1619, 29;
	add.s64 	%rd1218, %rd132, %rd1217;
	ld.local.u64 	%rd274, [%rd1218];
	and.b64  	%rd1219, %rd274, -4294967296;
	setp.ne.s64 	%p65, %rd1219, 0;
	@%p65 bra 	$L__BB0_187;
	cvt.u32.u64 	%r53, %rd274;
	cvt.u32.u64 	%r54, %rd1635;
	div.u32 	%r55, %r54, %r53;
	cvt.u64.u32 	%rd1636, %r55;
	bra.uni 	$L__BB0_188;
$L__BB0_187:
	div.s64 	%rd1636, %rd1635, %rd274;
$L__BB0_188:
	st.local.u64 	[%rd1618+32], %rd1636;
	add.s64 	%rd1620, %rd1620, 8;
	and.b64  	%rd1220, %rd131, -8;
	sub.s64 	%rd1221, %rd1620, %rd1220;
	add.s64 	%rd1619, %rd1619, -34359738368;
	add.s64 	%rd1618, %rd1618, 64;
	add.s64 	%rd1617, %rd1617, -64;
	setp.eq.s64 	%p66, %rd1221, 1;
	@%p66 bra 	$L__BB0_69;
	bra.uni 	$L__BB0_67;
$L__BB0_189:
	add.s64 	%rd1305, %rd7, %rd959;
	ld.local.u64 	%rd1306, [%rd1305];
	shl.b64 	%rd1307, %rd1306, 3;
	add.s64 	%rd1308, %rd3, %rd1307;
	ld.global.u64 	%rd1309, [%rd1308];
	st.local.u64 	[%rd107], %rd1309;
	mov.b64 	%rd1659, 0;
$L__BB0_190:
	ld.param.u64 	%rd1547, [_Z15tensorGatherI64PlS_lS_S_llS_i_param_7];
	ld.param.u64 	%rd1546, [_Z15tensorGatherI64PlS_lS_S_llS_i_param_0];
	cvta.to.global.u64 	%rd1539, %rd1546;
	shl.b64 	%rd1540, %rd1659, 3;
	add.s64 	%rd1541, %rd1539, %rd1540;
	ld.global.u64 	%rd1542, [%rd1541];
	cvta.to.global.u64 	%rd1543, %rd1547;
	shl.b64 	%rd1544, %rd8, 3;
	add.s64 	%rd1545, %rd1543, %rd1544;
	st.global.u64 	[%rd1545], %rd1542;
$L__BB0_191:
	ret;

}


// ===== COMPILED SASS (sm_100) =====

	.target	sm_100

	.elftype	@"ET_EXEC"


//--------------------- .note.nv.tkinfo           --------------------------
	.section	.note.nv.tkinfo,"",@"SHT_NOTE"
	.sectionflags	@"SHF_NOTE_NV_TKINFO"
	.tkinfo
        /*0018*/ 	.word	0x00000002
        /*0030*/ 	.string	""
        /*0030*/ 	.string	"ptxas"
        /*0030*/ 	.string	"Cuda compilation tools, release 13.0, V13.0.88"
        /*0030*/ 	.string	"Build cuda_13.0.r13.0/compiler.36424714_0"
        /*0030*/ 	.string	"-arch sm_100 -m 64 "



//--------------------- .note.nv.cuinfo           --------------------------
	.section	.note.nv.cuinfo,"",@"SHT_NOTE"
	.sectionflags	@"SHF_NOTE_NV_CUINFO"
        /*0018*/ 	.short	0x0002
        /*001a*/ 	.short	0x0064
        /*001c*/ 	.short	0x0082
	.zero		2


//--------------------- .nv.info                  --------------------------
	.section	.nv.info,"",@"SHT_CUDA_INFO"
	.align	4


	//----- nvinfo : EIATTR_REGCOUNT
	.align		4
        /*0000*/ 	.byte	0x04, 0x2f
        /*0002*/ 	.short	(.L_1 - .L_0)
	.align		4
.L_0:
        /*0004*/ 	.word	index@(_Z15tensorGatherI64PlS_lS_S_llS_i)
        /*0008*/ 	.word	0x00000024


	//----- nvinfo : EIATTR_FRAME_SIZE
	.align		4
.L_1:
        /*000c*/ 	.byte	0x04, 0x11
        /*000e*/ 	.short	(.L_3 - .L_2)
	.align		4
.L_2:
        /*0010*/ 	.word	index@($__internal_1_$__cuda_sm20_rem_s64)
        /*0014*/ 	.word	0x00000080


	//----- nvinfo : EIATTR_FRAME_SIZE
	.align		4
.L_3:
        /*0018*/ 	.byte	0x04, 0x11
        /*001a*/ 	.short	(.L_5 - .L_4)
	.align		4
.L_4:
        /*001c*/ 	.word	index@($__internal_0_$__cuda_sm20_div_s64)
        /*0020*/ 	.word	0x00000080


	//----- nvinfo : EIATTR_FRAME_SIZE
	.align		4
.L_5:
        /*0024*/ 	.byte	0x04, 0x11
        /*0026*/ 	.short	(.L_7 - .L_6)
	.align		4
.L_6:
        /*0028*/ 	.word	index@(_Z15tensorGatherI64PlS_lS_S_llS_i)
        /*002c*/ 	.word	0x00000080


	//----- nvinfo : EIATTR_MIN_STACK_SIZE
	.align		4
.L_7:
        /*0030*/ 	.byte	0x04, 0x12
        /*0032*/ 	.short	(.L_9 - .L_8)
	.align		4
.L_8:
        /*0034*/ 	.word	index@(_Z15tensorGatherI64PlS_lS_S_llS_i)
        /*0038*/ 	.word	0x00000080
.L_9:


//--------------------- .nv.compat                --------------------------
	.section	.nv.compat,"",@"SHT_CUDA_COMPAT_INFO"
	.align	4
        /*0000*/ 	.byte	0x02, 0x09, 0x00, 0x00, 0x02, 0x02, 0x01, 0x00, 0x02, 0x05, 0x05, 0x00, 0x03, 0x07, 0x01, 0x01
        /*0010*/ 	.byte	0x02, 0x03, 0x00, 0x00, 0x02, 0x06, 0x01, 0x00, 0x04, 0x0b, 0x08, 0x00, 0x09, 0x00, 0x00, 0x00
        /*0020*/ 	.byte	0x00, 0x00, 0x00, 0x00


//--------------------- .nv.info._Z15tensorGatherI64PlS_lS_S_llS_i --------------------------
	.section	.nv.info._Z15tensorGatherI64PlS_lS_S_llS_i,"",@"SHT_CUDA_INFO"
	.sectionflags	@""
	.align	4


	//----- nvinfo : EIATTR_CUDA_API_VERSION
	.align		4
        /*0000*/ 	.byte	0x04, 0x37
        /*0002*/ 	.short	(.L_11 - .L_10)
.L_10:
        /*0004*/ 	.word	0x00000082


	//----- nvinfo : EIATTR_KPARAM_INFO
	.align		4
.L_11:
        /*0008*/ 	.byte	0x04, 0x17
        /*000a*/ 	.short	(.L_13 - .L_12)
.L_12:
        /*000c*/ 	.word	0x00000000
        /*0010*/ 	.short	0x0008
        /*0012*/ 	.short	0x0040
        /*0014*/ 	.byte	0x00, 0xf0, 0x11, 0x00


	//----- nvinfo : EIATTR_KPARAM_INFO
	.align		4
.L_13:
        /*0018*/ 	.byte	0x04, 0x17
        /*001a*/ 	.short	(.L_15 - .L_14)
.L_14:
        /*001c*/ 	.word	0x00000000
        /*0020*/ 	.short	0x0007
        /*0022*/ 	.short	0x0038
        /*0024*/ 	.byte	0x00, 0xf5, 0x21, 0x00


	//----- nvinfo : EIATTR_KPARAM_INFO
	.align		4
.L_15:
        /*0028*/ 	.byte	0x04, 0x17
        /*002a*/ 	.short	(.L_17 - .L_16)
.L_16:
        /*002c*/ 	.word	0x00000000
        /*0030*/ 	.short	0x0006
        /*0032*/ 	.short	0x0030
        /*0034*/ 	.byte	0x00, 0xf0, 0x21, 0x00


	//----- nvinfo : EIATTR_KPARAM_INFO
	.align		4
.L_17:
        /*0038*/ 	.byte	0x04, 0x17
        /*003a*/ 	.short	(.L_19 - .L_18)
.L_18:
        /*003c*/ 	.word	0x00000000
        /*0040*/ 	.short	0x0005
        /*0042*/ 	.short	0x0028
        /*0044*/ 	.byte	0x00, 0xf0, 0x21, 0x00


	//----- nvinfo : EIATTR_KPARAM_INFO
	.align		4
.L_19:
        /*0048*/ 	.byte	0x04, 0x17
        /*004a*/ 	.short	(.L_21 - .L_20)
.L_20:
        /*004c*/ 	.word	0x00000000
        /*0050*/ 	.short	0x0004
        /*0052*/ 	.short	0x0020
        /*0054*/ 	.byte	0x00, 0xf5, 0x21, 0x00


	//----- nvinfo : EIATTR_KPARAM_INFO
	.align		4
.L_21:
        /*0058*/ 	.byte	0x04, 0x17
        /*005a*/ 	.short	(.L_23 - .L_22)
.L_22:
        /*005c*/ 	.word	0x00000000
        /*0060*/ 	.short	0x0003
        /*0062*/ 	.short	0x0018
        /*0064*/ 	.byte	0x00, 0xf5, 0x21, 0x00


	//----- nvinfo : EIATTR_KPARAM_INFO
	.align		4
.L_23:
        /*0068*/ 	.byte	0x04, 0x17
        /*006a*/ 	.short	(.L_25 - .L_24)
.L_24:
        /*006c*/ 	.word	0x00000000
        /*0070*/ 	.short	0x0002
        /*0072*/ 	.short	0x0010
        /*0074*/ 	.byte	0x00, 0xf0, 0x21, 0x00


	//----- nvinfo : EIATTR_KPARAM_INFO
	.align		4
.L_25:
        /*0078*/ 	.byte	0x04, 0x17
        /*007a*/ 	.short	(.L_27 - .L_26)
.L_26:
        /*007c*/ 	.word	0x00000000
        /*0080*/ 	.short	0x0001
        /*0082*/ 	.short	0x0008
        /*0084*/ 	.byte	0x00, 0xf5, 0x21, 0x00


	//----- nvinfo : EIATTR_KPARAM_INFO
	.align		4
.L_27:
        /*0088*/ 	.byte	0x04, 0x17
        /*008a*/ 	.short	(.L_29 - .L_28)
.L_28:
        /*008c*/ 	.word	0x00000000
        /*0090*/ 	.short	0x0000
        /*0092*/ 	.short	0x0000
        /*0094*/ 	.byte	0x00, 0xf5, 0x21, 0x00


	//----- nvinfo : EIATTR_SPARSE_MMA_MASK
	.align		4
.L_29:
        /*0098*/ 	.byte	0x03, 0x50
        /*009a*/ 	.short	0x0000


	//----- nvinfo : EIATTR_MAXREG_COUNT
	.align		4
        /*009c*/ 	.byte	0x03, 0x1b
        /*009e*/ 	.short	0x00ff


	//----- nvinfo : EIATTR_MERCURY_ISA_VERSION
	.align		4
        /*00a0*/ 	.byte	0x03, 0x5f
        /*00a2*/ 	.short	0x0101


	//----- nvinfo : EIATTR_VRC_CTA_INIT_COUNT
	.align		4
        /*00a4*/ 	.byte	0x02, 0x4a
	.zero		1
	.zero		1


	//----- nvinfo : EIATTR_EXIT_INSTR_OFFSETS
	.align		4
        /*00a8*/ 	.byte	0x04, 0x1c
        /*00aa*/ 	.short	(.L_31 - .L_30)


	//   ....[0]....
.L_30:
        /*00ac*/ 	.word	0x000000a0


	//   ....[1]....
        /*00b0*/ 	.word	0x0000c390


	//----- nvinfo : EIATTR_CRS_STACK_SIZE
	.align		4
.L_31:
        /*00b4*/ 	.byte	0x04, 0x1e
        /*00b6*/ 	.short	(.L_33 - .L_32)
.L_32:
        /*00b8*/ 	.word	0x00000000


	//----- nvinfo : EIATTR_CBANK_PARAM_SIZE
	.align		4
.L_33:
        /*00bc*/ 	.byte	0x03, 0x19
        /*00be*/ 	.short	0x0044


	//----- nvinfo : EIATTR_PARAM_CBANK
	.align		4
        /*00c0*/ 	.byte	0x04, 0x0a
        /*00c2*/ 	.short	(.L_35 - .L_34)
	.align		4
.L_34:
        /*00c4*/ 	.word	index@(.nv.constant0._Z15tensorGatherI64PlS_lS_S_llS_i)
        /*00c8*/ 	.short	0x0380
        /*00ca*/ 	.short	0x0044


	//----- nvinfo : EIATTR_SW_WAR
	.align		4
.L_35:
        /*00cc*/ 	.byte	0x04, 0x36
        /*00ce*/ 	.short	(.L_37 - .L_36)
.L_36:
        /*00d0*/ 	.word	0x00000008
.L_37:


//--------------------- .nv.callgraph             --------------------------
	.section	.nv.callgraph,"",@"SHT_CUDA_CALLGRAPH"
	.align	4
	.sectionentsize	8
	.align		4
        /*0000*/ 	.word	0x00000000
	.align		4
        /*0004*/ 	.word	0xffffffff
	.align		4
        /*0008*/ 	.word	0x00000000
	.align		4
        /*000c*/ 	.word	0xfffffffe
	.align		4
        /*0010*/ 	.word	0x00000000
	.align		4
        /*0014*/ 	.word	0xfffffffd
	.align		4
        /*0018*/ 	.word	0x00000000
	.align		4
        /*001c*/ 	.word	0xfffffffc


//--------------------- .text._Z15tensorGatherI64PlS_lS_S_llS_i --------------------------
	.section	.text._Z15tensorGatherI64PlS_lS_S_llS_i,"ax",@progbits
	.align	128
        .global         _Z15tensorGatherI64PlS_lS_S_llS_i
        .type           _Z15tensorGatherI64PlS_lS_S_llS_i,@function
        .size           _Z15tensorGatherI64PlS_lS_S_llS_i,(.L_x_141 - _Z15tensorGatherI64PlS_lS_S_llS_i)
        .other          _Z15tensorGatherI64PlS_lS_S_llS_i,@"STO_CUDA_ENTRY STV_DEFAULT"
_Z15tensorGatherI64PlS_lS_S_llS_i:
.text._Z15tensorGatherI64PlS_lS_S_llS_i:
[----:B------:R-:W0:Y:S01]  /*0000*/  LDC R1, c[0x0][0x37c] ;  /* 0x0000df00ff017b82 */ /* 0x000e220000000800 */
[----:B------:R-:W1:Y:S01]  /*0010*/  S2R R21, SR_CTAID.X ;  /* 0x0000000000157919 */ /* 0x000e620000002500 */
[----:B------:R-:W1:Y:S01]  /*0020*/  LDCU UR4, c[0x0][0x360] ;  /* 0x00006c00ff0477ac */ /* 0x000e620008000800 */
[----:B0-----:R-:W-:Y:S01]  /*0030*/  VIADD R1, R1, 0xffffff80 ;  /* 0xffffff8001017836 */ /* 0x001fe20000000000 */
[----:B------:R-:W1:Y:S01]  /*0040*/  S2R R0, SR_TID.X ;  /* 0x0000000000007919 */ /* 0x000e620000002100 */
[----:B------:R-:W0:Y:S01]  /*0050*/  LDCU UR5, c[0x0][0x3c0] ;  /* 0x00007800ff0577ac */ /* 0x000e220008000800 */
[----:B-1----:R-:W-:Y:S01]  /*0060*/  IMAD R21, R21, UR4, R0 ;  /* 0x0000000415157c24 */ /* 0x002fe2000f8e0200 */
[----:B0-----:R-:W-:-:S04]  /*0070*/  USHF.R.S32.HI UR4, URZ, 0x1f, UR5 ;  /* 0x0000001fff047899 */ /* 0x001fc80008011405 */
[----:B------:R-:W-:-:S04]  /*0080*/  ISETP.GE.U32.AND P0, PT, R21, UR5, PT ;  /* 0x0000000515007c0c */ /* 0x000fc8000bf06070 */
[----:B------:R-:W-:-:S13]  /*0090*/  ISETP.GE.AND.EX P0, PT, RZ, UR4, PT, P0 ;  /* 0x00000004ff007c0c */ /* 0x000fda000bf06300 */
[----:B------:R-:W-:Y:S05]  /*00a0*/  @P0 EXIT ;  /* 0x000000000000094d */ /* 0x000fea0003800000 */
[----:B------:R-:W0:Y:S01]  /*00b0*/  LDC.64 R2, c[0x0][0x390] ;  /* 0x0000e400ff027b82 */ /* 0x000e220000000a00 */
[----:B------:R-:W-:Y:S02]  /*00c0*/  HFMA2 R5, -RZ, RZ, 0, 0 ;  /* 0x00000000ff057431 */ /* 0x000fe400000001ff */
[----:B------:R-:W-:Y:S01]  /*00d0*/  IMAD.MOV.U32 R4, RZ, RZ, 0x1 ;  /* 0x00000001ff047424 */ /* 0x000fe200078e00ff */
[----:B------:R-:W-:Y:S01]  /*00e0*/  CS2R R6, SRZ ;  /* 0x0000000000067805 */ /* 0x000fe2000001ff00 */
[----:B------:R1:W-:Y:S01]  /*00f0*/  STL.128 [R1+0x30], RZ ;  /* 0x000030ff01007387 */ /* 0x0003e20000100c00 */
[----:B------:R-:W2:Y:S01]  /*0100*/  LDCU.64 UR10, c[0x0][0x358] ;  /* 0x00006b00ff0a77ac */ /* 0x000ea20008000a00 */
[----:B------:R-:W-:Y:S01]  /*0110*/  VIADD R0, R1, 0x20 ;  /* 0x0000002001007836 */ /* 0x000fe20000000000 */
[----:B------:R-:W-:Y:S01]  /*0120*/  MOV R23, 0xffffffff ;  /* 0xffffffff00177802 */ /* 0x000fe20000000f00 */
[----:B------:R1:W-:Y:S01]  /*0130*/  STL.128 [R1+0x20], R4 ;  /* 0x0000200401007387 */ /* 0x0003e20000100c00 */
[----:B------:R-:W-:Y:S01]  /*0140*/  IMAD.MOV.U32 R22, RZ, RZ, -0x1 ;  /* 0xffffffffff167424 */ /* 0x000fe200078e00ff */
[----:B0-----:R-:W-:-:S04]  /*0150*/  ISETP.GE.U32.AND P0, PT, R2, 0x2, PT ;  /* 0x000000020200780c */ /* 0x001fc80003f06070 */
[----:B------:R-:W-:-:S13]  /*0160*/  ISETP.GE.AND.EX P0, PT, R3, RZ, PT, P0 ;  /* 0x000000ff0300720c */ /* 0x000fda0003f06300 */
[----:B-12---:R-:W-:Y:S05]  /*0170*/  @!P0 BRA `(.L_x_0) ;  /* 0x00000018003c8947 */ /* 0x006fea0003800000 */
[C---:B------:R-:W-:Y:S01]  /*0180*/  IADD3 R4, P2, PT, R2.reuse, -0x2, RZ ;  /* 0xfffffffe02047810 */ /* 0x040fe20007f5e0ff */
[----:B------:R-:W-:Y:S02]  /*0190*/  IMAD.MOV.U32 R6, RZ, RZ, 0x1 ;  /* 0x00000001ff067424 */ /* 0x000fe400078e00ff */
[----:B------:R-:W-:Y:S01]  /*01a0*/  IMAD.WIDE.U32 R14, R2, 0x1, R22 ;  /* 0x00000001020e7825 */ /* 0x000fe200078e0016 */
[----:B------:R-:W-:Y:S02]  /*01b0*/  ISETP.GE.U32.AND P1, PT, R4, 0xf, PT ;  /* 0x0000000f0400780c */ /* 0x000fe40003f26070 */
[----:B------:R-:W-:-:S04]  /*01c0*/  IADD3.X R4, PT, PT, R3, -0x1, RZ, P2, !PT ;  /* 0xffffffff03047810 */ /* 0x000fc800017fe4ff */
[----:B------:R-:W-:Y:S01]  /*01d0*/  ISETP.GE.U32.AND.EX P1, PT, R4, RZ, PT, P1 ;  /* 0x000000ff0400720c */ /* 0x000fe20003f26110 */
[----:B------:R-:W-:-:S12]  /*01e0*/  IMAD.MOV.U32 R4, RZ, RZ, RZ ;  /* 0x000000ffff047224 */ /* 0x000fd800078e00ff */
[----:B------:R-:W-:Y:S05]  /*01f0*/  @!P1 BRA `(.L_x_1) ;  /* 0x0000000400f09947 */ /* 0x000fea0003800000 */
[----:B------:R-:W0:Y:S01]  /*0200*/  LDC.64 R12, c[0x0][0x388] ;  /* 0x0000e200ff0c7b82 */ /* 0x000e220000000a00 */
[----:B------:R-:W-:Y:S01]  /*0210*/  HFMA2 R17, -RZ, RZ, 0, 0 ;  /* 0x00000000ff117431 */ /* 0x000fe200000001ff */
[----:B------:R-:W-:Y:S01]  /*0220*/  IADD3 R5, PT, PT, R15, R3, RZ ;  /* 0x000000030f057210 */ /* 0x000fe20007ffe0ff */
[----:B------:R-:W-:Y:S02]  /*0230*/  VIADD R7, R1, 0x60 ;  /* 0x0000006001077836 */ /* 0x000fe40000000000 */
[----:B------:R-:W-:Y:S02]  /*0240*/  IMAD.MOV.U32 R16, RZ, RZ, 0x1 ;  /* 0x00000001ff107424 */ /* 0x000fe400078e00ff */
[----:B------:R-:W-:Y:S02]  /*0250*/  IMAD.MOV.U32 R6, RZ, RZ, 0x1 ;  /* 0x00000001ff067424 */ /* 0x000fe400078e00ff */
[----:B------:R-:W-:Y:S01]  /*0260*/  IMAD.MOV.U32 R4, RZ, RZ, RZ ;  /* 0x000000ffff047224 */ /* 0x000fe200078e00ff */
[----:B0-----:R-:W-:-:S04]  /*0270*/  LEA R12, P1, R2, R12, 0x3 ;  /* 0x0000000c020c7211 */ /* 0x001fc800078218ff */
[----:B------:R-:W-:Y:S02]  /*0280*/  LEA.HI.X R13, R2, R13, R3, 0x3, P1 ;  /* 0x0000000d020d7211 */ /* 0x000fe400008f1c03 */
[----:B------:R-:W-:-:S04]  /*0290*/  IADD3 R12, P1, PT, R12, -0x40, RZ ;  /* 0xffffffc00c0c7810 */ /* 0x000fc80007f3e0ff */
[----:B------:R-:W-:-:S09]  /*02a0*/  IADD3.X R13, PT, PT, R13, -0x1, RZ, P1, !PT ;  /* 0xffffffff0d0d7810 */ /* 0x000fd20000ffe4ff */
.L_x_2:
[----:B------:R-:W2:Y:S04]  /*02b0*/  LDG.E.64 R26, desc[UR10][R12.64+0x38] ;  /* 0x0000380a0c1a7981 */ /* 0x000ea8000c1e1b00 */
[----:B------:R-:W3:Y:S04]  /*02c0*/  LDG.E.64 R8, desc[UR10][R12.64+0x30] ;  /* 0x0000300a0c087981 */ /* 0x000ee8000c1e1b00 */
[----:B------:R-:W4:Y:S04]  /*02d0*/  LDG.E.64 R10, desc[UR10][R12.64+0x28] ;  /* 0x0000280a0c0a7981 */ /* 0x000f28000c1e1b00 */
[----:B------:R-:W5:Y:S04]  /*02e0*/  LDG.E.64 R24, desc[UR10][R12.64+0x20] ;  /* 0x0000200a0c187981 */ /* 0x000f68000c1e1b00 */
[----:B------:R-:W5:Y:S01]  /*02f0*/  LDG.E.64 R28, desc[UR10][R12.64+0x8] ;  /* 0x0000080a0c1c7981 */ /* 0x000f62000c1e1b00 */
[----:B--2---:R-:W-:-:S04]  /*0300*/  IMAD R18, R27, R16, RZ ;  /* 0x000000101b127224 */ /* 0x004fc800078e02ff */
[C---:B------:R-:W-:Y:S02]  /*0310*/  IMAD R27, R26.reuse, R17, R18 ;  /* 0x000000111a1b7224 */ /* 0x040fe400078e0212 */
[----:B------:R-:W2:Y:S01]  /*0320*/  LDG.E.64 R18, desc[UR10][R12.64+0x18] ;  /* 0x0000180a0c127981 */ /* 0x000ea2000c1e1b00 */
[----:B------:R-:W-:-:S04]  /*0330*/  IMAD.WIDE.U32 R16, R26, R16, RZ ;  /* 0x000000101a107225 */ /* 0x000fc800078e00ff */
[----:B---3--:R-:W-:Y:S01]  /*0340*/  IMAD R9, R9, R16, RZ ;  /* 0x0000001009097224 */ /* 0x008fe200078e02ff */
[----:B------:R-:W-:-:S05]  /*0350*/  IADD3 R17, PT, PT, R17, R27, RZ ;  /* 0x0000001b11117210 */ /* 0x000fca0007ffe0ff */
[C---:B------:R-:W-:Y:S02]  /*0360*/  IMAD R27, R8.reuse, R17, R9 ;  /* 0x00000011081b7224 */ /* 0x040fe400078e0209 */
[----:B------:R-:W-:-:S04]  /*0370*/  IMAD.WIDE.U32 R8, R8, R16, RZ ;  /* 0x0000001008087225 */ /* 0x000fc800078e00ff */
[----:B------:R-:W-:Y:S02]  /*0380*/  IMAD.IADD R9, R9, 0x1, R27 ;  /* 0x0000000109097824 */ /* 0x000fe400078e021b */
[----:B------:R-:W3:Y:S01]  /*0390*/  LDG.E.64 R26, desc[UR10][R12.64+0x10] ;  /* 0x0000100a0c1a7981 */ /* 0x000ee2000c1e1b00 */
[----:B----4-:R-:W-:-:S04]  /*03a0*/  IMAD R20, R11, R8, RZ ;  /* 0x000000080b147224 */ /* 0x010fc800078e02ff */
[C---:B------:R-:W-:Y:S02]  /*03b0*/  IMAD R20, R10.reuse, R9, R20 ;  /* 0x000000090a147224 */ /* 0x040fe400078e0214 */
[----:B------:R-:W-:-:S04]  /*03c0*/  IMAD.WIDE.U32 R10, R10, R8, RZ ;  /* 0x000000080a0a7225 */ /* 0x000fc800078e00ff */
[----:B------:R-:W-:Y:S02]  /*03d0*/  IMAD.IADD R11, R11, 0x1, R20 ;  /* 0x000000010b0b7824 */ /* 0x000fe400078e0214 */
[----:B-----5:R-:W-:-:S03]  /*03e0*/  IMAD R20, R25, R10, RZ ;  /* 0x0000000a19147224 */ /* 0x020fc600078e02ff */
[----:B------:R0:W-:Y:S01]  /*03f0*/  STL.128 [R7+-0x30], R8 ;  /* 0xffffd00807007387 */ /* 0x0001e20000100c00 */
[C---:B------:R-:W-:Y:S02]  /*0400*/  IMAD R25, R24.reuse, R11, R20 ;  /* 0x0000000b18197224 */ /* 0x040fe400078e0214 */
[----:B0-----:R-:W-:-:S05]  /*0410*/  IMAD.WIDE.U32 R8, R24, R10, RZ ;  /* 0x0000000a18087225 */ /* 0x001fca00078e00ff */
[----:B------:R-:W-:-:S05]  /*0420*/  IADD3 R25, PT, PT, R9, R25, RZ ;  /* 0x0000001909197210 */ /* 0x000fca0007ffe0ff */
[----:B------:R-:W-:Y:S02]  /*0430*/  IMAD.MOV.U32 R9, RZ, RZ, R25 ;  /* 0x000000ffff097224 */ /* 0x000fe400078e0019 */
[-C--:B--2---:R-:W-:Y:S02]  /*0440*/  IMAD R19, R19, R8.reuse, RZ ;  /* 0x0000000813137224 */ /* 0x084fe400078e02ff */
[----:B------:R-:W-:-:S04]  /*0450*/  IMAD.WIDE.U32 R10, R18, R8, RZ ;  /* 0x00000008120a7225 */ /* 0x000fc800078e00ff */
[----:B------:R-:W-:Y:S02]  /*0460*/  IMAD R19, R18, R25, R19 ;  /* 0x0000001912137224 */ /* 0x000fe400078e0213 */
[----:B------:R-:W2:Y:S02]  /*0470*/  LDG.E.64 R24, desc[UR10][R12.64] ;  /* 0x0000000a0c187981 */ /* 0x000ea4000c1e1b00 */
[----:B------:R-:W-:Y:S02]  /*0480*/  IMAD.IADD R11, R11, 0x1, R19 ;  /* 0x000000010b0b7824 */ /* 0x000fe400078e0213 */
[----:B------:R-:W4:Y:S04]  /*0490*/  LDG.E.64 R18, desc[UR10][R12.64+-0x8] ;  /* 0xfffff80a0c127981 */ /* 0x000f28000c1e1b00 */
[----:B------:R3:W-:Y:S02]  /*04a0*/  STL.128 [R7+-0x20], R8 ;  /* 0xffffe00807007387 */ /* 0x0007e40000100c00 */
[----:B---3--:R-:W-:-:S04]  /*04b0*/  IMAD R8, R27, R10, RZ ;  /* 0x0000000a1b087224 */ /* 0x008fc800078e02ff */
[C---:B------:R-:W-:Y:S02]  /*04c0*/  IMAD R8, R26.reuse, R11, R8 ;  /* 0x0000000b1a087224 */ /* 0x040fe400078e0208 */
[----:B------:R-:W-:-:S04]  /*04d0*/  IMAD.WIDE.U32 R10, R26, R10, RZ ;  /* 0x0000000a1a0a7225 */ /* 0x000fc800078e00ff */
[----:B------:R-:W-:Y:S01]  /*04e0*/  IMAD R20, R29, R10, RZ ;  /* 0x0000000a1d147224 */ /* 0x000fe200078e02ff */
[----:B------:R-:W-:-:S05]  /*04f0*/  IADD3 R27, PT, PT, R11, R8, RZ ;  /* 0x000000080b1b7210 */ /* 0x000fca0007ffe0ff */
[C---:B------:R-:W-:Y:S02]  /*0500*/  IMAD R11, R28.reuse, R27, R20 ;  /* 0x0000001b1c0b7224 */ /* 0x040fe400078e0214 */
[----:B------:R-:W-:-:S04]  /*0510*/  IMAD.WIDE.U32 R28, R28, R10, RZ ;  /* 0x0000000a1c1c7225 */ /* 0x000fc800078e00ff */
[----:B------:R-:W-:Y:S02]  /*0520*/  IMAD.MOV.U32 R9, RZ, RZ, R27 ;  /* 0x000000ffff097224 */ /* 0x000fe400078e001b */
[----:B------:R-:W3:Y:S01]  /*0530*/  LDG.E.64 R26, desc[UR10][R12.64+-0x10] ;  /* 0xfffff00a0c1a7981 */ /* 0x000ee2000c1e1b00 */
[----:B------:R-:W-:Y:S01]  /*0540*/  IMAD.MOV.U32 R8, RZ, RZ, R10 ;  /* 0x000000ffff087224 */ /* 0x000fe200078e000a */
[----:B------:R-:W-:Y:S01]  /*0550*/  IADD3 R11, PT, PT, R29, R11, RZ ;  /* 0x0000000b1d0b7210 */ /* 0x000fe20007ffe0ff */
[----:B------:R-:W-:-:S05]  /*0560*/  IMAD.MOV.U32 R10, RZ, RZ, R28 ;  /* 0x000000ffff0a7224 */ /* 0x000fca00078e001c */
[----:B------:R0:W-:Y:S01]  /*0570*/  STL.128 [R7+-0x10], R8 ;  /* 0xfffff00807007387 */ /* 0x0001e20000100c00 */
[-C--:B--2---:R-:W-:Y:S02]  /*0580*/  IMAD R20, R25, R28.reuse, RZ ;  /* 0x0000001c19147224 */ /* 0x084fe400078e02ff */
[C---:B0-----:R-:W-:Y:S02]  /*0590*/  IMAD.WIDE.U32 R8, R24.reuse, R28, RZ ;  /* 0x0000001c18087225 */ /* 0x041fe400078e00ff */
[----:B------:R-:W2:Y:S02]  /*05a0*/  LDG.E.64 R28, desc[UR10][R12.64+-0x18] ;  /* 0xffffe80a0c1c7981 */ /* 0x000ea4000c1e1b00 */
[----:B------:R-:W-:Y:S02]  /*05b0*/  IMAD R25, R24, R11, R20 ;  /* 0x0000000b18197224 */ /* 0x000fe400078e0214 */
[----:B----4-:R-:W-:Y:S02]  /*05c0*/  IMAD R19, R19, R8, RZ ;  /* 0x0000000813137224 */ /* 0x010fe400078e02ff */
[----:B------:R-:W-:-:S02]  /*05d0*/  IMAD.IADD R25, R9, 0x1, R25 ;  /* 0x0000000109197824 */ /* 0x000fc400078e0219 */
[----:B------:R-:W-:-:S04]  /*05e0*/  IMAD.WIDE.U32 R10, R18, R8, RZ ;  /* 0x00000008120a7225 */ /* 0x000fc800078e00ff */
[----:B------:R-:W-:Y:S02]  /*05f0*/  IMAD R19, R18, R25, R19 ;  /* 0x0000001912137224 */ /* 0x000fe400078e0213 */
[----:B------:R-:W-:Y:S02]  /*0600*/  IMAD.MOV.U32 R9, RZ, RZ, R25 ;  /* 0x000000ffff097224 */ /* 0x000fe400078e0019 */
[----:B------:R-:W4:Y:S01]  /*0610*/  LDG.E.64 R24, desc[UR10][R12.64+-0x20] ;  /* 0xffffe00a0c187981 */ /* 0x000f22000c1e1b00 */
[----:B------:R-:W-:-:S03]  /*0620*/  IADD3 R11, PT, PT, R11, R19, RZ ;  /* 0x000000130b0b7210 */ /* 0x000fc60007ffe0ff */
[----:B------:R-:W5:Y:S04]  /*0630*/  LDG.E.64 R18, desc[UR10][R12.64+-0x28] ;  /* 0xffffd80a0c127981 */ /* 0x000f68000c1e1b00 */
[----:B------:R3:W-:Y:S02]  /*0640*/  STL.128 [R7], R8 ;  /* 0x0000000807007387 */ /* 0x0007e40000100c00 */
[----:B---3--:R-:W-:-:S04]  /*0650*/  IMAD R8, R27, R10, RZ ;  /* 0x0000000a1b087224 */ /* 0x008fc800078e02ff */
[C---:B------:R-:W-:Y:S02]  /*0660*/  IMAD R8, R26.reuse, R11, R8 ;  /* 0x0000000b1a087224 */ /* 0x040fe400078e0208 */
[----:B------:R-:W-:-:S04]  /*0670*/  IMAD.WIDE.U32 R10, R26, R10, RZ ;  /* 0x0000000a1a0a7225 */ /* 0x000fc800078e00ff */
[----:B------:R-:W-:Y:S01]  /*0680*/  IMAD.IADD R27, R11, 0x1, R8 ;  /* 0x000000010b1b7824 */ /* 0x000fe200078e0208 */
[----:B------:R-:W-:-:S03]  /*0690*/  MOV R8, R10 ;  /* 0x0000000a00087202 */ /* 0x000fc60000000f00 */
[----:B------:R-:W-:Y:S02]  /*06a0*/  IMAD.MOV.U32 R9, RZ, RZ, R27 ;  /* 0x000000ffff097224 */ /* 0x000fe400078e001b */
[----:B--2---:R-:W-:-:S04]  /*06b0*/  IMAD R20, R29, R10, RZ ;  /* 0x0000000a1d147224 */ /* 0x004fc800078e02ff */
[C---:B------:R-:W-:Y:S02]  /*06c0*/  IMAD R11, R28.reuse, R27, R20 ;  /* 0x0000001b1c0b7224 */ /* 0x040fe400078e0214 */
[----:B------:R-:W-:-:S04]  /*06d0*/  IMAD.WIDE.U32 R28, R28, R10, RZ ;  /* 0x0000000a1c1c7225 */ /* 0x000fc800078e00ff */
[----:B------:R-:W-:Y:S01]  /*06e0*/  IMAD.IADD R11, R29, 0x1, R11 ;  /* 0x000000011d0b7824 */ /* 0x000fe200078e020b */
[-C--:B------:R-:W-:Y:S01]  /*06f0*/  MOV R10, R28.reuse ;  /* 0x0000001c000a7202 */ /* 0x080fe20000000f00 */
[----:B----4-:R-:W-:-:S04]  /*0700*/  IMAD R20, R25, R28, RZ ;  /* 0x0000001c19147224 */ /* 0x010fc800078e02ff */
[----:B------:R0:W-:Y:S01]  /*0710*/  STL.128 [R7+0x10], R8 ;  /* 0x0000100807007387 */ /* 0x0001e20000100c00 */
[C---:B------:R-:W-:Y:S02]  /*0720*/  IMAD R25, R24.reuse, R11, R20 ;  /* 0x0000000b18197224 */ /* 0x040fe400078e0214 */
[----:B0-----:R-:W-:-:S04]  /*0730*/  IMAD.WIDE.U32 R8, R24, R28, RZ ;  /* 0x0000001c18087225 */ /* 0x001fc800078e00ff */
[-C--:B-----5:R-:W-:Y:S02]  /*0740*/  IMAD R19, R19, R8.reuse, RZ ;  /* 0x0000000813137224 */ /* 0x0a0fe400078e02ff */
[----:B------:R-:W-:Y:S02]  /*0750*/  IMAD.IADD R25, R9, 0x1, R25 ;  /* 0x0000000109197824 */ /* 0x000fe400078e0219 */
[----:B------:R-:W-:-:S04]  /*0760*/  IMAD.WIDE.U32 R10, R18, R8, RZ ;  /* 0x00000008120a7225 */ /* 0x000fc800078e00ff */
[-C--:B------:R-:W-:Y:S02]  /*0770*/  IMAD R27, R18, R25.reuse, R19 ;  /* 0x00000019121b7224 */ /* 0x080fe400078e0213 */
[----:B------:R-:W2:Y:S01]  /*0780*/  LDG.E.64 R18, desc[UR10][R12.64+-0x30] ;  /* 0xffffd00a0c127981 */ /* 0x000ea2000c1e1b00 */
[----:B------:R-:W-:Y:S01]  /*0790*/  MOV R9, R25 ;  /* 0x0000001900097202 */ /* 0x000fe20000000f00 */
[----:B------:R-:W-:Y:S02]  /*07a0*/  IMAD.IADD R11, R11, 0x1, R27 ;  /* 0x000000010b0b7824 */ /* 0x000fe400078e021b */
[----:B------:R-:W3:Y:S04]  /*07b0*/  LDG.E.64 R24, desc[UR10][R12.64+-0x38] ;  /* 0xffffc80a0c187981 */ /* 0x000ee8000c1e1b00 */
[----:B------:R0:W-:Y:S04]  /*07c0*/  STL.128 [R7+0x20], R8 ;  /* 0x0000200807007387 */ /* 0x0001e80000100c00 */
[----:B0-----:R-:W4:Y:S01]  /*07d0*/  LDG.E.64 R8, desc[UR10][R12.64+-0x40] ;  /* 0xffffc00a0c087981 */ /* 0x001f22000c1e1b00 */
[----:B------:R-:W-:-:S03]  /*07e0*/  IADD3 R6, P1, PT, R6, 0x10, RZ ;  /* 0x0000001006067810 */ /* 0x000fc60007f3e0ff */
[----:B------:R0:W-:Y:S02]  /*07f0*/  STL.64 [R7+-0x38], R16 ;  /* 0xffffc81007007387 */ /* 0x0001e40000100a00 */
[----:B------:R-:W-:Y:S02]  /*0800*/  IMAD.X R4, RZ, RZ, R4, P1 ;  /* 0x000000ffff047224 */ /* 0x000fe400008e0604 */
[----:B--2---:R-:W-:-:S04]  /*0810*/  IMAD R19, R19, R10, RZ ;  /* 0x0000000a13137224 */ /* 0x004fc800078e02ff */
[C---:B------:R-:W-:Y:S02]  /*0820*/  IMAD R27, R18.reuse, R11, R19 ;  /* 0x0000000b121b7224 */ /* 0x040fe400078e0213 */
[----:B------:R-:W-:-:S04]  /*0830*/  IMAD.WIDE.U32 R18, R18, R10, RZ ;  /* 0x0000000a12127225 */ /* 0x000fc800078e00ff */
[----:B------:R-:W-:Y:S02]  /*0840*/  IMAD.IADD R19, R19, 0x1, R27 ;  /* 0x0000000113137824 */ /* 0x000fe400078e021b */
[-C--:B---3--:R-:W-:Y:S02]  /*0850*/  IMAD R20, R25, R18.reuse, RZ ;  /* 0x0000001219147224 */ /* 0x088fe400078e02ff */
[----:B------:R-:W-:-:S04]  /*0860*/  IMAD.WIDE.U32 R10, R24, R18, RZ ;  /* 0x00000012180a7225 */ /* 0x000fc800078e00ff */
[----:B------:R-:W-:-:S04]  /*0870*/  IMAD R25, R24, R19, R20 ;  /* 0x0000001318197224 */ /* 0x000fc800078e0214 */
[----:B------:R-:W-:Y:S02]  /*0880*/  IMAD.IADD R11, R11, 0x1, R25 ;  /* 0x000000010b0b7824 */ /* 0x000fe400078e0219 */
[----:B----4-:R-:W-:-:S04]  /*0890*/  IMAD R9, R9, R10, RZ ;  /* 0x0000000a09097224 */ /* 0x010fc800078e02ff */
[----:B------:R-:W-:Y:S02]  /*08a0*/  IMAD R25, R8, R11, R9 ;  /* 0x0000000b08197224 */ /* 0x000fe400078e0209 */
[----:B------:R-:W-:Y:S01]  /*08b0*/  IMAD.MOV.U32 R9, RZ, RZ, R19 ;  /* 0x000000ffff097224 */ /* 0x000fe200078e0013 */
[----:B------:R-:W-:Y:S01]  /*08c0*/  LOP3.LUT R19, R14, 0xfffffff0, RZ, 0xc0, !PT ;  /* 0xfffffff00e137812 */ /* 0x000fe200078ec0ff */
[----:B0-----:R-:W-:Y:S01]  /*08d0*/  IMAD.WIDE.U32 R16, R8, R10, RZ ;  /* 0x0000000a08107225 */ /* 0x001fe200078e00ff */
[----:B------:R-:W-:Y:S02]  /*08e0*/  MOV R8, R18 ;  /* 0x0000001200087202 */ /* 0x000fe40000000f00 */
[----:B------:R-:W-:-:S04]  /*08f0*/  IADD3 R18, P2, PT, -R19, R6, RZ ;  /* 0x0000000613127210 */ /* 0x000fc80007f5e1ff */
[----:B------:R-:W-:Y:S02]  /*0900*/  ISETP.NE.U32.AND P1, PT, R18, 0x1, PT ;  /* 0x000000011200780c */ /* 0x000fe40003f25070 */
[----:B------:R-:W-:-:S04]  /*0910*/  IADD3.X R18, PT, PT, R4, ~R5, RZ, P2, !PT ;  /* 0x8000000504127210 */ /* 0x000fc800017fe4ff */
[----:B------:R-:W-:Y:S01]  /*0920*/  ISETP.NE.AND.EX P1, PT, R18, RZ, PT, P1 ;  /* 0x000000ff1200720c */ /* 0x000fe20003f25310 */
[----:B------:R-:W-:Y:S01]  /*0930*/  IMAD.IADD R17, R17, 0x1, R25 ;  /* 0x0000000111117824 */ /* 0x000fe200078e0219 */
[----:B------:R0:W-:Y:S01]  /*0940*/  STL.128 [R7+0x30], R8 ;  /* 0x0000300807007387 */ /* 0x0001e20000100c00 */
[----:B------:R-:W-:-:S04]  /*0950*/  IADD3 R12, P2, PT, R12, -0x80, RZ ;  /* 0xffffff800c0c7810 */ /* 0x000fc80007f5e0ff */
[----:B------:R-:W-:Y:S02]  /*0960*/  IADD3.X R13, PT, PT, R13, -0x1, RZ, P2, !PT ;  /* 0xffffffff0d0d7810 */ /* 0x000fe400017fe4ff */
[----:B0-----:R-:W-:Y:S01]  /*0970*/  MOV R8, R16 ;  /* 0x0000001000087202 */ /* 0x001fe20000000f00 */
[----:B------:R-:W-:-:S05]  /*0980*/  IMAD.MOV.U32 R9, RZ, RZ, R17 ;  /* 0x000000ffff097224 */ /* 0x000fca00078e0011 */
[----:B------:R0:W-:Y:S02]  /*0990*/  STL.64 [R7+0x40], R8 ;  /* 0x0000400807007387 */ /* 0x0001e40000100a00 */
[----:B0-----:R-:W-:Y:S01]  /*09a0*/  VIADD R7, R7, 0x80 ;  /* 0x0000008007077836 */ /* 0x001fe20000000000 */
[----:B------:R-:W-:Y:S06]  /*09b0*/  @P1 BRA `(.L_x_2) ;  /* 0xfffffff8003c1947 */ /* 0x000fec000383ffff */
.L_x_1:
[----:B------:R-:W-:-:S04]  /*09c0*/  LOP3.LUT R5, R14, 0xf, RZ, 0xc0, !PT ;  /* 0x0000000f0e057812 */ /* 0x000fc800078ec0ff */
[----:B------:R-:W-:-:S04]  /*09d0*/  ISETP.NE.U32.AND P1, PT, R5, RZ, PT ;  /* 0x000000ff0500720c */ /* 0x000fc80003f25070 */
[----:B------:R-:W-:-:S13]  /*09e0*/  ISETP.NE.AND.EX P1, PT, RZ, RZ, PT, P1 ;  /* 0x000000ffff00720c */ /* 0x000fda0003f25310 */
[----:B------:R-:W-:Y:S05]  /*09f0*/  @!P1 BRA `(.L_x_0) ;  /* 0x00000010001c9947 */ /* 0x000fea0003800000 */
[----:B------:R-:W-:-:S04]  /*0a00*/  ISETP.GE.U32.AND P1, PT, R5, 0x8, PT ;  /* 0x000000080500780c */ /* 0x000fc80003f26070 */
[----:B------:R-:W-:-:S13]  /*0a10*/  ISETP.GE.U32.AND.EX P1, PT, RZ, RZ, PT, P1 ;  /* 0x000000ffff00720c */ /* 0x000fda0003f26110 */
[----:B------:R-:W-:Y:S05]  /*0a20*/  @!P1 BRA `(.L_x_3) ;  /* 0x0000000800589947 */ /* 0x000fea0003800000 */
[----:B------:R-:W0:Y:S01]  /*0a30*/  LDC.64 R10, c[0x0][0x388] ;  /* 0x0000e200ff0a7b82 */ /* 0x000e220000000a00 */
[----:B------:R-:W-:Y:S02]  /*0a40*/  IADD3 R5, P1, PT, RZ, RZ, RZ ;  /* 0x000000ffff057210 */ /* 0x000fe40007f3e0ff */
[C---:B------:R-:W-:Y:S02]  /*0a50*/  IADD3 R7, P2, PT, -R6.reuse, R2, RZ ;  /* 0x0000000206077210 */ /* 0x040fe40007f5e1ff */
[----:B------:R-:W-:-:S03]  /*0a60*/  IADD3.X R12, PT, PT, R6, -0x1, RZ, P1, !PT ;  /* 0xffffffff060c7810 */ /* 0x000fc60000ffe4ff */
[----:B------:R-:W-:Y:S01]  /*0a70*/  IMAD.X R8, R3, 0x1, ~R4, P2 ;  /* 0x0000000103087824 */ /* 0x000fe200010e0e04 */
[----:B------:R-:W-:Y:S02]  /*0a80*/  SHF.R.S64 R4, R5, 0x1d, R12 ;  /* 0x0000001d05047819 */ /* 0x000fe4000000100c */
[----:B0-----:R-:W-:-:S04]  /*0a90*/  LEA R24, P2, R7, R10, 0x3 ;  /* 0x0000000a07187211 */ /* 0x001fc800078418ff */
[----:B------:R-:W-:Y:S02]  /*0aa0*/  LEA.HI.X R25, R7, R11, R8, 0x3, P2 ;  /* 0x0000000b07197211 */ /* 0x000fe400010f1c08 */
[----:B------:R-:W-:-:S04]  /*0ab0*/  IADD3 R7, PT, PT, R1, R4, RZ ;  /* 0x0000000401077210 */ /* 0x000fc80007ffe0ff */
[----:B------:R-:W2:Y:S04]  /*0ac0*/  LDG.E.64 R24, desc[UR10][R24.64] ;  /* 0x0000000a18187981 */ /* 0x000ea8000c1e1b00 */
[----:B------:R-:W2:Y:S01]  /*0ad0*/  LDL.64 R16, [R7+0x20] ;  /* 0x0000200007107983 */ /* 0x000ea20000100a00 */
[----:B------:R-:W-:-:S05]  /*0ae0*/  VIADD R9, R6, 0x1 ;  /* 0x0000000106097836 */ /* 0x000fca0000000000 */
[----:B------:R-:W-:Y:S02]  /*0af0*/  IADD3 R8, P2, PT, -R9, R2, RZ ;  /* 0x0000000209087210 */ /* 0x000fe40007f5e1ff */
[----:B------:R-:W-:Y:S02]  /*0b00*/  SHF.R.S64 R4, RZ, 0x1d, R6 ;  /* 0x0000001dff047819 */ /* 0x000fe40000001006 */
[----:B------:R-:W-:-:S03]  /*0b10*/  LEA R27, R6, R1, 0x3 ;  /* 0x00000001061b7211 */ /* 0x000fc600078e18ff */
[----:B------:R-:W-:Y:S02]  /*0b20*/  IMAD.IADD R4, R1, 0x1, R4 ;  /* 0x0000000101047824 */ /* 0x000fe400078e0204 */
[-C--:B--2---:R-:W-:Y:S02]  /*0b30*/  IMAD R19, R25, R16.reuse, RZ ;  /* 0x0000001019137224 */ /* 0x084fe400078e02ff */
[----:B------:R-:W-:-:S04]  /*0b40*/  IMAD.WIDE.U32 R12, R24, R16, RZ ;  /* 0x00000010180c7225 */ /* 0x000fc800078e00ff */
[----:B------:R-:W-:Y:S01]  /*0b50*/  IMAD R19, R17, R24, R19 ;  /* 0x0000001811137224 */ /* 0x000fe200078e0213 */
[----:B------:R-:W-:Y:S02]  /*0b60*/  IADD3.X R17, PT, PT, R3, -0x1, RZ, P2, !PT ;  /* 0xffffffff03117810 */ /* 0x000fe400017fe4ff */
[C---:B------:R-:W-:Y:S01]  /*0b70*/  LEA R16, P2, R8.reuse, R10, 0x3 ;  /* 0x0000000a08107211 */ /* 0x040fe200078418ff */
[----:B------:R-:W-:Y:S02]  /*0b80*/  IMAD.IADD R19, R13, 0x1, R19 ;  /* 0x000000010d137824 */ /* 0x000fe400078e0213 */
[----:B------:R-:W-:Y:S01]  /*0b90*/  IMAD.MOV.U32 R18, RZ, RZ, R12 ;  /* 0x000000ffff127224 */ /* 0x000fe200078e000c */
[----:B------:R-:W-:-:S04]  /*0ba0*/  LEA.HI.X R17, R8, R11, R17, 0x3, P2 ;  /* 0x0000000b08117211 */ /* 0x000fc800010f1c11 */
[----:B------:R0:W-:Y:S04]  /*0bb0*/  STL.64 [R27+0x20], R18 ;  /* 0x000020121b007387 */ /* 0x0001e80000100a00 */
[----:B------:R-:W2:Y:S04]  /*0bc0*/  LDG.E.64 R16, desc[UR10][R16.64] ;  /* 0x0000000a10107981 */ /* 0x000ea8000c1e1b00 */
[----:B------:R-:W2:Y:S01]  /*0bd0*/  LDL.64 R24, [R4+0x20] ;  /* 0x0000200004187983 */ /* 0x000ea20000100a00 */
[----:B------:R-:W-:Y:S01]  /*0be0*/  IADD3 R7, PT, PT, R6, 0x2, RZ ;  /* 0x0000000206077810 */ /* 0x000fe20007ffe0ff */
[----:B------:R-:W-:-:S03]  /*0bf0*/  IMAD.SHL.U32 R8, R9, 0x8, RZ ;  /* 0x0000000809087824 */ /* 0x000fc600078e00ff */
[----:B------:R-:W-:Y:S02]  /*0c00*/  IADD3 R20, P2, PT, -R7, R2, RZ ;  /* 0x0000000207147210 */ /* 0x000fe40007f5e1ff */
[----:B------:R-:W-:Y:S02]  /*0c10*/  LOP3.LUT R8, R8, 0xfffffff8, RZ, 0xc0, !PT ;  /* 0xfffffff808087812 */ /* 0x000fe400078ec0ff */
[----:B------:R-:W-:Y:S02]  /*0c20*/  IADD3.X R9, PT, PT, R3, -0x1, RZ, P2, !PT ;  /* 0xffffffff03097810 */ /* 0x000fe400017fe4ff */
[----:B0-----:R-:W-:Y:S01]  /*0c30*/  IADD3 R27, PT, PT, R1, R8, RZ ;  /* 0x00000008011b7210 */ /* 0x001fe20007ffe0ff */
[-C--:B--2---:R-:W-:Y:S02]  /*0c40*/  IMAD R29, R17, R24.reuse, RZ ;  /* 0x00000018111d7224 */ /* 0x084fe400078e02ff */
[----:B------:R-:W-:Y:S01]  /*0c50*/  IMAD.WIDE.U32 R12, R16, R24, RZ ;  /* 0x00000018100c7225 */ /* 0x000fe200078e00ff */
[----:B------:R-:W-:-:S03]  /*0c60*/  IADD3.X R24, PT, PT, R6, 0x1, RZ, P1, !PT ;  /* 0x0000000106187810 */ /* 0x000fc60000ffe4ff */
[----:B------:R-:W-:Y:S01]  /*0c70*/  IMAD R29, R25, R16, R29 ;  /* 0x00000010191d7224 */ /* 0x000fe200078e021d */
[C---:B------:R-:W-:Y:S02]  /*0c80*/  LEA R16, P2, R20.reuse, R10, 0x3 ;  /* 0x0000000a14107211 */ /* 0x040fe400078418ff */
[----:B------:R-:W-:Y:S01]  /*0c90*/  SHF.R.S64 R4, R5, 0x1d, R24 ;  /* 0x0000001d05047819 */ /* 0x000fe20000001018 */
[----:B------:R-:W-:Y:S01]  /*0ca0*/  IMAD.IADD R19, R13, 0x1, R29 ;  /* 0x000000010d137824 */ /* 0x000fe200078e021d */
[----:B------:R-:W-:Y:S01]  /*0cb0*/  LEA.HI.X R17, R20, R11, R9, 0x3, P2 ;  /* 0x0000000b14117211 */ /* 0x000fe200010f1c09 */
[----:B------:R-:W-:Y:S02]  /*0cc0*/  IMAD.MOV.U32 R18, RZ, RZ, R12 ;  /* 0x000000ffff127224 */ /* 0x000fe400078e000c */
[----:B------:R-:W-:-:S03]  /*0cd0*/  IMAD.IADD R4, R1, 0x1, R4 ;  /* 0x0000000101047824 */ /* 0x000fc600078e0204 */
        /* <DEDUP_REMOVED lines=59> */
[----:B------:R1:W2:Y:S01]  /*1090*/  LDL.64 R24, [R4+0x20] ;  /* 0x0000200004187983 */ /* 0x0002a20000100a00 */
[C---:B------:R-:W-:Y:S01]  /*10a0*/  IADD3 R7, PT, PT, R6.reuse, 0x6, RZ ;  /* 0x0000000606077810 */ /* 0x040fe20007ffe0ff */
[----:B------:R-:W-:Y:S01]  /*10b0*/  IMAD.SHL.U32 R8, R9, 0x8, RZ ;  /* 0x0000000809087824 */ /* 0x000fe200078e00ff */
[----:B------:R-:W-:-:S02]  /*10c0*/  IADD3.X R26, PT, PT, R6, 0x5, RZ, P1, !PT ;  /* 0x00000005061a7810 */ /* 0x000fc40000ffe4ff */
[----:B------:R-:W-:Y:S02]  /*10d0*/  IADD3 R20, P2, PT, -R7, R2, RZ ;  /* 0x0000000207147210 */ /* 0x000fe40007f5e1ff */
[----:B------:R-:W-:Y:S02]  /*10e0*/  LOP3.LUT R8, R8, 0xfffffff8, RZ, 0xc0, !PT ;  /* 0xfffffff808087812 */ /* 0x000fe400078ec0ff */
[----:B-1----:R-:W-:Y:S02]  /*10f0*/  SHF.R.S64 R4, R5, 0x1d, R26 ;  /* 0x0000001d05047819 */ /* 0x002fe4000000101a */
[----:B0-----:R-:W-:Y:S01]  /*1100*/  IADD3 R27, PT, PT, R1, R8, RZ ;  /* 0x00000008011b7210 */ /* 0x001fe20007ffe0ff */
[-C--:B--2---:R-:W-:Y:S02]  /*1110*/  IMAD R29, R17, R24.reuse, RZ ;  /* 0x00000018111d7224 */ /* 0x084fe400078e02ff */
[----:B------:R-:W-:Y:S01]  /*1120*/  IMAD.WIDE.U32 R12, R16, R24, RZ ;  /* 0x00000018100c7225 */ /* 0x000fe200078e00ff */
[----:B------:R-:W-:-:S03]  /*1130*/  IADD3.X R24, PT, PT, R3, -0x1, RZ, P2, !PT ;  /* 0xffffffff03187810 */ /* 0x000fc600017fe4ff */
[----:B------:R-:W-:Y:S01]  /*1140*/  IMAD R29, R25, R16, R29 ;  /* 0x00000010191d7224 */ /* 0x000fe200078e021d */
[C---:B------:R-:W-:Y:S01]  /*1150*/  LEA R16, P2, R20.reuse, R10, 0x3 ;  /* 0x0000000a14107211 */ /* 0x040fe200078418ff */
[----:B------:R-:W-:Y:S02]  /*1160*/  IMAD.MOV.U32 R8, RZ, RZ, R12 ;  /* 0x000000ffff087224 */ /* 0x000fe400078e000c */
[----:B------:R-:W-:Y:S01]  /*1170*/  IMAD.IADD R9, R13, 0x1, R29 ;  /* 0x000000010d097824 */ /* 0x000fe200078e021d */
[----:B------:R-:W-:Y:S01]  /*1180*/  LEA.HI.X R17, R20, R11, R24, 0x3, P2 ;  /* 0x0000000b14117211 */ /* 0x000fe200010f1c18 */
[----:B------:R-:W-:-:S03]  /*1190*/  IMAD.IADD R24, R1, 0x1, R4 ;  /* 0x0000000101187824 */ /* 0x000fc600078e0204 */
[----:B------:R0:W-:Y:S04]  /*11a0*/  STL.64 [R27+0x20], R8 ;  /* 0x000020081b007387 */ /* 0x0001e80000100a00 */
[----:B------:R-:W2:Y:S04]  /*11b0*/  LDG.E.64 R16, desc[UR10][R16.64] ;  /* 0x0000000a10107981 */ /* 0x000ea8000c1e1b00 */
[----:B------:R-:W2:Y:S01]  /*11c0*/  LDL.64 R24, [R24+0x20] ;  /* 0x0000200018187983 */ /* 0x000ea20000100a00 */
[C---:B------:R-:W-:Y:S01]  /*11d0*/  IADD3 R19, PT, PT, R6.reuse, 0x7, RZ ;  /* 0x0000000706137810 */ /* 0x040fe20007ffe0ff */
[----:B------:R-:W-:Y:S01]  /*11e0*/  IMAD.SHL.U32 R20, R7, 0x8, RZ ;  /* 0x0000000807147824 */ /* 0x000fe200078e00ff */
[----:B------:R-:W-:-:S02]  /*11f0*/  IADD3.X R4, PT, PT, R6, 0x6, RZ, P1, !PT ;  /* 0x0000000606047810 */ /* 0x000fc40000ffe4ff */
[----:B------:R-:W-:Y:S02]  /*1200*/  IADD3 R18, P2, PT, -R19, R2, RZ ;  /* 0x0000000213127210 */ /* 0x000fe40007f5e1ff */
[----:B------:R-:W-:Y:S02]  /*1210*/  SHF.R.S64 R4, R5, 0x1d, R4 ;  /* 0x0000001d05047819 */ /* 0x000fe40000001004 */
[----:B------:R-:W-:Y:S02]  /*1220*/  IADD3.X R7, PT, PT, R3, -0x1, RZ, P2, !PT ;  /* 0xffffffff03077810 */ /* 0x000fe400017fe4ff */
[----:B------:R-:W-:Y:S02]  /*1230*/  LEA R10, P1, R18, R10, 0x3 ;  /* 0x0000000a120a7211 */ /* 0x000fe400078218ff */
[----:B0-----:R-:W-:Y:S02]  /*1240*/  LOP3.LUT R8, R20, 0xfffffff8, RZ, 0xc0, !PT ;  /* 0xfffffff814087812 */ /* 0x001fe400078ec0ff */
[----:B------:R-:W-:Y:S01]  /*1250*/  LEA.HI.X R11, R18, R11, R7, 0x3, P1 ;  /* 0x0000000b120b7211 */ /* 0x000fe200008f1c07 */
[----:B------:R-:W-:-:S05]  /*1260*/  IMAD.IADD R7, R1, 0x1, R4 ;  /* 0x0000000101077824 */ /* 0x000fca00078e0204 */
[----:B------:R-:W3:Y:S01]  /*1270*/  LDG.E.64 R10, desc[UR10][R10.64] ;  /* 0x0000000a0a0a7981 */ /* 0x000ee2000c1e1b00 */
[-C--:B--2---:R-:W-:Y:S02]  /*1280*/  IMAD R29, R17, R24.reuse, RZ ;  /* 0x00000018111d7224 */ /* 0x084fe400078e02ff */
[----:B------:R-:W-:-:S04]  /*1290*/  IMAD.WIDE.U32 R12, R16, R24, RZ ;  /* 0x00000018100c7225 */ /* 0x000fc800078e00ff */
[----:B------:R-:W-:Y:S01]  /*12a0*/  IMAD R29, R25, R16, R29 ;  /* 0x00000010191d7224 */ /* 0x000fe200078e021d */
[----:B------:R-:W-:-:S03]  /*12b0*/  IADD3 R17, PT, PT, R1, R8, RZ ;  /* 0x0000000801117210 */ /* 0x000fc60007ffe0ff */
[----:B------:R-:W-:-:S05]  /*12c0*/  IMAD.IADD R13, R13, 0x1, R29 ;  /* 0x000000010d0d7824 */ /* 0x000fca00078e021d */
[----:B------:R0:W-:Y:S04]  /*12d0*/  STL.64 [R17+0x20], R12 ;  /* 0x0000200c11007387 */ /* 0x0001e80000100a00 */
[----:B------:R-:W3:Y:S01]  /*12e0*/  LDL.64 R4, [R7+0x20] ;  /* 0x0000200007047983 */ /* 0x000ee20000100a00 */
[----:B------:R-:W-:Y:S02]  /*12f0*/  IMAD.SHL.U32 R19, R19, 0x8, RZ ;  /* 0x0000000813137824 */ /* 0x000fe400078e00ff */
[----:B------:R-:W-:Y:S02]  /*1300*/  VIADD R6, R6, 0x8 ;  /* 0x0000000806067836 */ /* 0x000fe40000000000 */
[-C--:B---3--:R-:W-:Y:S02]  /*1310*/  IMAD R25, R11, R4.reuse, RZ ;  /* 0x000000040b197224 */ /* 0x088fe400078e02ff */
[----:B------:R-:W-:Y:S01]  /*1320*/  IMAD.WIDE.U32 R8, R10, R4, RZ ;  /* 0x000000040a087225 */ /* 0x000fe200078e00ff */
[----:B------:R-:W-:-:S03]  /*1330*/  LOP3.LUT R4, R19, 0xfffffff8, RZ, 0xc0, !PT ;  /* 0xfffffff813047812 */ /* 0x000fc600078ec0ff */
[----:B------:R-:W-:Y:S02]  /*1340*/  IMAD R25, R5, R10, R25 ;  /* 0x0000000a05197224 */ /* 0x000fe400078e0219 */
[----:B------:R-:W-:-:S03]  /*1350*/  IMAD.IADD R5, R1, 0x1, R4 ;  /* 0x0000000101057824 */ /* 0x000fc600078e0204 */
[----:B------:R-:W-:-:S05]  /*1360*/  IADD3 R9, PT, PT, R9, R25, RZ ;  /* 0x0000001909097210 */ /* 0x000fca0007ffe0ff */
[----:B------:R0:W-:Y:S01]  /*1370*/  STL.64 [R5+0x20], R8 ;  /* 0x0000200805007387 */ /* 0x0001e20000100a00 */
[----:B------:R-:W-:-:S07]  /*1380*/  MOV R4, RZ ;  /* 0x000000ff00047202 */ /* 0x000fce0000000f00 */
.L_x_3:
[----:B0-----:R-:W-:-:S04]  /*1390*/  LOP3.LUT R5, R14, 0x7, RZ, 0xc0, !PT ;  /* 0x000000070e057812 */ /* 0x001fc800078ec0ff */
[----:B------:R-:W-:-:S04]  /*13a0*/  ISETP.NE.U32.AND P1, PT, R5, RZ, PT ;  /* 0x000000ff0500720c */ /* 0x000fc80003f25070 */
[----:B------:R-:W-:-:S13]  /*13b0*/  ISETP.NE.AND.EX P1, PT, RZ, RZ, PT, P1 ;  /* 0x000000ffff00720c */ /* 0x000fda0003f25310 */
[----:B------:R-:W-:Y:S05]  /*13c0*/  @!P1 BRA `(.L_x_0) ;  /* 0x0000000400a89947 */ /* 0x000fea0003800000 */
[----:B------:R-:W-:Y:S02]  /*13d0*/  ISETP.GE.U32.AND P1, PT, R5, 0x4, PT ;  /* 0x000000040500780c */ /* 0x000fe40003f26070 */
[----:B------:R-:W-:Y:S02]  /*13e0*/  LOP3.LUT R14, R14, 0x3, RZ, 0xc0, !PT ;  /* 0x000000030e0e7812 */ /* 0x000fe400078ec0ff */
        /* <DEDUP_REMOVED lines=9> */
[----:B------:R-:W-:Y:S01]  /*1480*/  LEA.HI.X R13, R7, R11, R16, 0x3, P2 ;  /* 0x0000000b070d7211 */ /* 0x000fe200010f1c10 */
[----:B------:R-:W-:-:S05]  /*1490*/  IMAD.IADD R16, R1, 0x1, R4 ;  /* 0x0000000101107824 */ /* 0x000fca00078e0204 */
[----:B------:R-:W2:Y:S04]  /*14a0*/  LDG.E.64 R12, desc[UR10][R12.64] ;  /* 0x0000000a0c0c7981 */ /* 0x000ea8000c1e1b00 */
[----:B------:R-:W2:Y:S01]  /*14b0*/  LDL.64 R16, [R16+0x20] ;  /* 0x0000200010107983 */ /* 0x000ea20000100a00 */
[----:B------:R-:W-:-:S04]  /*14c0*/  IADD3 R15, PT, PT, R6, 0x1, RZ ;  /* 0x00000001060f7810 */ /* 0x000fc80007ffe0ff */
[----:B------:R-:W-:Y:S02]  /*14d0*/  IADD3 R19, P2, PT, -R15, R2, RZ ;  /* 0x000000020f137210 */ /* 0x000fe40007f5e1ff */
[----:B------:R-:W-:Y:S02]  /*14e0*/  SHF.R.S64 R4, RZ, 0x1d, R6 ;  /* 0x0000001dff047819 */ /* 0x000fe40000001006 */
[----:B------:R-:W-:Y:S02]  /*14f0*/  IADD3.X R20, PT, PT, R3, -0x1, RZ, P2, !PT ;  /* 0xffffffff03147810 */ /* 0x000fe400017fe4ff */
[----:B------:R-:W-:Y:S01]  /*1500*/  LEA R18, P2, R19, R10, 0x3 ;  /* 0x0000000a13127211 */ /* 0x000fe200078418ff */
[----:B------:R-:W-:Y:S01]  /*1510*/  IMAD.U32 R27, R6, 0x8, R1 ;  /* 0x00000008061b7824 */ /* 0x000fe200078e0001 */
[----:B------:R-:W-:Y:S02]  /*1520*/  IADD3 R26, PT, PT, R1, R4, RZ ;  /* 0x00000004011a7210 */ /* 0x000fe40007ffe0ff */
[----:B------:R-:W-:Y:S01]  /*1530*/  LEA.HI.X R19, R19, R11, R20, 0x3, P2 ;  /* 0x0000000b13137211 */ /* 0x000fe200010f1c14 */
[----:B--2---:R-:W-:-:S02]  /*1540*/  IMAD R7, R13, R16, RZ ;  /* 0x000000100d077224 */ /* 0x004fc400078e02ff */
[----:B------:R-:W-:-:S04]  /*1550*/  IMAD.WIDE.U32 R8, R12, R16, RZ ;  /* 0x000000100c087225 */ /* 0x000fc800078e00ff */
[----:B------:R-:W-:Y:S02]  /*1560*/  IMAD R7, R12, R17, R7 ;  /* 0x000000110c077224 */ /* 0x000fe400078e0207 */
[----:B------:R-:W-:Y:S02]  /*1570*/  IMAD.MOV.U32 R24, RZ, RZ, R8 ;  /* 0x000000ffff187224 */ /* 0x000fe400078e0008 */
[----:B------:R-:W-:Y:S02]  /*1580*/  IMAD.IADD R25, R9, 0x1, R7 ;  /* 0x0000000109197824 */ /* 0x000fe400078e0207 */
[----:B------:R-:W2:Y:S04]  /*1590*/  LDG.E.64 R8, desc[UR10][R18.64] ;  /* 0x0000000a12087981 */ /* 0x000ea8000c1e1b00 */
[----:B------:R0:W-:Y:S04]  /*15a0*/  STL.64 [R27+0x20], R24 ;  /* 0x000020181b007387 */ /* 0x0001e80000100a00 */
[----:B------:R-:W2:Y:S01]  /*15b0*/  LDL.64 R16, [R26+0x20] ;  /* 0x000020001a107983 */ /* 0x000ea20000100a00 */
[----:B------:R-:W-:Y:S01]  /*15c0*/  VIADD R7, R6, 0x2 ;  /* 0x0000000206077836 */ /* 0x000fe20000000000 */
[----:B------:R-:W-:-:S04]  /*15d0*/  SHF.L.U32 R4, R15, 0x3, RZ ;  /* 0x000000030f047819 */ /* 0x000fc800000006ff */
[----:B------:R-:W-:Y:S02]  /*15e0*/  IADD3 R20, P2, PT, -R7, R2, RZ ;  /* 0x0000000207147210 */ /* 0x000fe40007f5e1ff */
[----:B------:R-:W-:Y:S02]  /*15f0*/  LOP3.LUT R4, R4, 0xfffffff8, RZ, 0xc0, !PT ;  /* 0xfffffff804047812 */ /* 0x000fe400078ec0ff */
[----:B------:R-:W-:-:S03]  /*1600*/  IADD3.X R15, PT, PT, R3, -0x1, RZ, P2, !PT ;  /* 0xffffffff030f7810 */ /* 0x000fc600017fe4ff */
[----:B0-----:R-:W-:Y:S02]  /*1610*/  IMAD.IADD R27, R1, 0x1, R4 ;  /* 0x00000001011b7824 */ /* 0x001fe400078e0204 */
[-C--:B--2---:R-:W-:Y:S02]  /*1620*/  IMAD R9, R9, R16.reuse, RZ ;  /* 0x0000001009097224 */ /* 0x084fe400078e02ff */
[----:B------:R-:W-:-:S04]  /*1630*/  IMAD.WIDE.U32 R12, R8, R16, RZ ;  /* 0x00000010080c7225 */ /* 0x000fc800078e00ff */
[----:B------:R-:W-:Y:S01]  /*1640*/  IMAD R9, R8, R17, R9 ;  /* 0x0000001108097224 */ /* 0x000fe200078e0209 */
[----:B------:R-:W-:Y:S02]  /*1650*/  IADD3.X R8, PT, PT, R6, 0x1, RZ, P1, !PT ;  /* 0x0000000106087810 */ /* 0x000fe40000ffe4ff */
[C---:B------:R-:W-:Y:S02]  /*1660*/  LEA R16, P2, R20.reuse, R10, 0x3 ;  /* 0x0000000a14107211 */ /* 0x040fe400078418ff */
[----:B------:R-:W-:Y:S01]  /*1670*/  SHF.R.S64 R8, R5, 0x1d, R8 ;  /* 0x0000001d05087819 */ /* 0x000fe20000001008 */
[----:B------:R-:W-:Y:S01]  /*1680*/  IMAD.IADD R9, R13, 0x1, R9 ;  /* 0x000000010d097824 */ /* 0x000fe200078e0209 */
[----:B------:R-:W-:Y:S02]  /*1690*/  LEA.HI.X R17, R20, R11, R15, 0x3, P2 ;  /* 0x0000000b14117211 */ /* 0x000fe400010f1c0f */
[----:B------:R-:W-:Y:S01]  /*16a0*/  IADD3 R18, PT, PT, R1, R8, RZ ;  /* 0x0000000801127210 */ /* 0x000fe20007ffe0ff */
[----:B------:R-:W-:-:S03]  /*16b0*/  IMAD.MOV.U32 R8, RZ, RZ, R12 ;  /* 0x000000ffff087224 */ /* 0x000fc600078e000c */
[----:B------:R-:W2:Y:S04]  /*16c0*/  LDG.E.64 R16, desc[UR10][R16.64] ;  /* 0x0000000a10107981 */ /* 0x000ea8000c1e1b00 */
[----:B------:R0:W-:Y:S04]  /*16d0*/  STL.64 [R27+0x20], R8 ;  /* 0x000020081b007387 */ /* 0x0001e80000100a00 */
[----:B------:R-:W2:Y:S01]  /*16e0*/  LDL.64 R18, [R18+0x20] ;  /* 0x0000200012127983 */ /* 0x000ea20000100a00 */
[----:B------:R-:W-:Y:S01]  /*16f0*/  VIADD R15, R6, 0x3 ;  /* 0x00000003060f7836 */ /* 0x000fe20000000000 */
[----:B------:R-:W-:-:S02]  /*1700*/  SHF.L.U32 R4, R7, 0x3, RZ ;  /* 0x0000000307047819 */ /* 0x000fc400000006ff */
[----:B------:R-:W-:Y:S02]  /*1710*/  IADD3.X R24, PT, PT, R6, 0x2, RZ, P1, !PT ;  /* 0x0000000206187810 */ /* 0x000fe40000ffe4ff */
[----:B------:R-:W-:Y:S02]  /*1720*/  IADD3 R20, P2, PT, -R15, R2, RZ ;  /* 0x000000020f147210 */ /* 0x000fe40007f5e1ff */
[----:B------:R-:W-:Y:S02]  /*1730*/  LOP3.LUT R4, R4, 0xfffffff8, RZ, 0xc0, !PT ;  /* 0xfffffff804047812 */ /* 0x000fe400078ec0ff */
[----:B------:R-:W-:Y:S02]  /*1740*/  IADD3.X R7, PT, PT, R3, -0x1, RZ, P2, !PT ;  /* 0xffffffff03077810 */ /* 0x000fe400017fe4ff */
[----:B------:R-:W-:Y:S02]  /*1750*/  LEA R10, P1, R20, R10, 0x3 ;  /* 0x0000000a140a7211 */ /* 0x000fe400078218ff */
[----:B0-----:R-:W-:-:S02]  /*1760*/  SHF.R.S64 R8, R5, 0x1d, R24 ;  /* 0x0000001d05087819 */ /* 0x001fc40000001018 */
[----:B------:R-:W-:Y:S02]  /*1770*/  LEA.HI.X R11, R20, R11, R7, 0x3, P1 ;  /* 0x0000000b140b7211 */ /* 0x000fe400008f1c07 */
[----:B------:R-:W-:-:S04]  /*1780*/  IADD3 R5, PT, PT, R1, R8, RZ ;  /* 0x0000000801057210 */ /* 0x000fc80007ffe0ff */
[----:B------:R-:W3:Y:S01]  /*1790*/  LDG.E.64 R10, desc[UR10][R10.64] ;  /* 0x0000000a0a0a7981 */ /* 0x000ee2000c1e1b00 */
[-C--:B--2---:R-:W-:Y:S02]  /*17a0*/  IMAD R25, R17, R18.reuse, RZ ;  /* 0x0000001211197224 */ /* 0x084fe400078e02ff */
[----:B------:R-:W-:-:S04]  /*17b0*/  IMAD.WIDE.U32 R12, R16, R18, RZ ;  /* 0x00000012100c7225 */ /* 0x000fc800078e00ff */
[----:B------:R-:W-:Y:S02]  /*17c0*/  IMAD R25, R16, R19, R25 ;  /* 0x0000001310197224 */ /* 0x000fe400078e0219 */
[----:B------:R-:W-:Y:S02]  /*17d0*/  IMAD.IADD R17, R1, 0x1, R4 ;  /* 0x0000000101117824 */ /* 0x000fe400078e0204 */
        /* <DEDUP_REMOVED lines=8> */
[----:B------:R-:W-:-:S04]  /*1860*/  IMAD R7, R10, R5, R7 ;  /* 0x000000050a077224 */ /* 0x000fc800078e0207 */
[----:B------:R-:W-:Y:S01]  /*1870*/  IMAD.IADD R9, R9, 0x1, R7 ;  /* 0x0000000109097824 */ /* 0x000fe200078e0207 */
[----:B------:R-:W-:-:S05]  /*1880*/  IADD3 R7, PT, PT, R1, R4, RZ ;  /* 0x0000000401077210 */ /* 0x000fca0007ffe0ff */
[----:B------:R0:W-:Y:S01]  /*1890*/  STL.64 [R7+0x20], R8 ;  /* 0x0000200807007387 */ /* 0x0001e20000100a00 */
[----:B------:R-:W-:-:S07]  /*18a0*/  IMAD.MOV.U32 R4, RZ, RZ, RZ ;  /* 0x000000ffff047224 */ /* 0x000fce00078e00ff */
.L_x_4:
[----:B------:R-:W-:Y:S01]  /*18b0*/  HFMA2 R5, -RZ, RZ, 0, 0 ;  /* 0x00000000ff057431 */ /* 0x000fe200000001ff */
[----:B0-----:R-:W0:Y:S01]  /*18c0*/  LDC.64 R8, c[0x0][0x388] ;  /* 0x0000e200ff087b82 */ /* 0x001e220000000a00 */
[----:B------:R-:W-:-:S04]  /*18d0*/  ISETP.NE.U32.AND P1, PT, R14, RZ, PT ;  /* 0x000000ff0e00720c */ /* 0x000fc80003f25070 */
[----:B------:R-:W-:-:S13]  /*18e0*/  ISETP.NE.AND.EX P1, PT, R5, RZ, PT, P1 ;  /* 0x000000ff0500720c */ /* 0x000fda0003f25310 */
[----:B------:R-:W-:Y:S05]  /*18f0*/  @!P1 BRA `(.L_x_0) ;  /* 0x00000000005c9947 */ /* 0x000fea0003800000 */
.L_x_5:
[----:B-1----:R-:W-:Y:S02]  /*1900*/  IADD3 R16, P2, PT, RZ, RZ, RZ ;  /* 0x000000ffff107210 */ /* 0x002fe40007f5e0ff */
[C---:B------:R-:W-:Y:S02]  /*1910*/  IADD3 R7, P1, PT, -R6.reuse, R2, RZ ;  /* 0x0000000206077210 */ /* 0x040fe40007f3e1ff */
[----:B------:R-:W-:-:S03]  /*1920*/  IADD3.X R11, PT, PT, R6, -0x1, RZ, P2, !PT ;  /* 0xffffffff060b7810 */ /* 0x000fc600017fe4ff */
[----:B------:R-:W-:Y:S01]  /*1930*/  IMAD.X R12, R3, 0x1, ~R4, P1 ;  /* 0x00000001030c7824 */ /* 0x000fe200008e0e04 */
[C---:B0-----:R-:W-:Y:S02]  /*1940*/  LEA R10, P1, R7.reuse, R8, 0x3 ;  /* 0x00000008070a7211 */ /* 0x041fe400078218ff */
[----:B------:R-:W-:Y:S02]  /*1950*/  SHF.R.S64 R4, R16, 0x1d, R11 ;  /* 0x0000001d10047819 */ /* 0x000fe4000000100b */
[----:B------:R-:W-:-:S03]  /*1960*/  LEA.HI.X R11, R7, R9, R12, 0x3, P1 ;  /* 0x00000009070b7211 */ /* 0x000fc600008f1c0c */
[----:B------:R-:W-:-:S03]  /*1970*/  IMAD.IADD R4, R1, 0x1, R4 ;  /* 0x0000000101047824 */ /* 0x000fc600078e0204 */
[----:B------:R-:W2:Y:S04]  /*1980*/  LDG.E.64 R10, desc[UR10][R10.64] ;  /* 0x0000000a0a0a7981 */ /* 0x000ea8000c1e1b00 */
[----:B------:R0:W2:Y:S01]  /*1990*/  LDL.64 R12, [R4+0x20] ;  /* 0x00002000040c7983 */ /* 0x0000a20000100a00 */
[----:B------:R-:W-:-:S04]  /*19a0*/  IADD3 R14, P1, PT, R14, -0x1, RZ ;  /* 0xffffffff0e0e7810 */ /* 0x000fc80007f3e0ff */
[----:B------:R-:W-:Y:S02]  /*19b0*/  IADD3.X R5, PT, PT, R5, -0x1, RZ, P1, !PT ;  /* 0xffffffff05057810 */ /* 0x000fe40000ffe4ff */
[----:B------:R-:W-:Y:S02]  /*19c0*/  ISETP.NE.U32.AND P1, PT, R14, RZ, PT ;  /* 0x000000ff0e00720c */ /* 0x000fe40003f25070 */
[----:B0-----:R-:W-:Y:S02]  /*19d0*/  MOV R4, RZ ;  /* 0x000000ff00047202 */ /* 0x001fe40000000f00 */
[----:B------:R-:W-:Y:S01]  /*19e0*/  ISETP.NE.AND.EX P1, PT, R5, RZ, PT, P1 ;  /* 0x000000ff0500720c */ /* 0x000fe20003f25310 */
[-C--:B--2---:R-:W-:Y:S02]  /*19f0*/  IMAD R7, R11, R12.reuse, RZ ;  /* 0x0000000c0b077224 */ /* 0x084fe400078e02ff */
[----:B------:R-:W-:-:S04]  /*1a00*/  IMAD.WIDE.U32 R16, R10, R12, RZ ;  /* 0x0000000c0a107225 */ /* 0x000fc800078e00ff */
[----:B------:R-:W-:-:S05]  /*1a10*/  IMAD R7, R13, R10, R7 ;  /* 0x0000000a0d077224 */ /* 0x000fca00078e0207 */
[----:B------:R-:W-:Y:S01]  /*1a20*/  IADD3 R17, PT, PT, R17, R7, RZ ;  /* 0x0000000711117210 */ /* 0x000fe20007ffe0ff */
[C---:B------:R-:W-:Y:S02]  /*1a30*/  IMAD.U32 R7, R6.reuse, 0x8, R1 ;  /* 0x0000000806077824 */ /* 0x040fe400078e0001 */
[----:B------:R-:W-:-:S03]  /*1a40*/  VIADD R6, R6, 0x1 ;  /* 0x0000000106067836 */ /* 0x000fc60000000000 */
[----:B------:R1:W-:Y:S01]  /*1a50*/  STL.64 [R7+0x20], R16 ;  /* 0x0000201007007387 */ /* 0x0003e20000100a00 */
[----:B------:R-:W-:Y:S05]  /*1a60*/  @P1 BRA `(.L_x_5) ;  /* 0xfffffffc00a41947 */ /* 0x000fea000383ffff */
.L_x_0:
[----:B------:R-:W2:Y:S01]  /*1a70*/  LDC.64 R4, c[0x0][0x3a8] ;  /* 0x0000ea00ff047b82 */ /* 0x000ea20000000a00 */
[----:B------:R-:W-:Y:S02]  /*1a80*/  IMAD.MOV.U32 R18, RZ, RZ, 0x1 ;  /* 0x00000001ff127424 */ /* 0x000fe400078e00ff */
[----:B------:R-:W-:-:S05]  /*1a90*/  IMAD.MOV.U32 R19, RZ, RZ, 0x0 ;  /* 0x00000000ff137424 */ /* 0x000fca00078e00ff */
[----:B------:R3:W-:Y:S01]  /*1aa0*/  STL.64 [R1], R18 ;  /* 0x0000001201007387 */ /* 0x0007e20000100a00 */
[----:B--2---:R-:W-:-:S04]  /*1ab0*/  ISETP.GE.U32.AND P1, PT, R4, 0x2, PT ;  /* 0x000000020400780c */ /* 0x004fc80003f26070 */
[----:B------:R-:W-:-:S13]  /*1ac0*/  ISETP.GE.AND.EX P1, PT, R5, RZ, PT, P1 ;  /* 0x000000ff0500720c */ /* 0x000fda0003f26310 */
[----:B---3--:R-:W-:Y:S05]  /*1ad0*/  @!P1 BRA `(.L_x_6) ;  /* 0x0000001800449947 */ /* 0x008fea0003800000 */
[C---:B------:R-:W-:Y:S01]  /*1ae0*/  IADD3 R6, P2, PT, R4.reuse, -0x2, RZ ;  /* 0xfffffffe04067810 */ /* 0x040fe20007f5e0ff */
[----:B------:R-:W-:Y:S01]  /*1af0*/  IMAD.WIDE.U32 R22, R4, 0x1, R22 ;  /* 0x0000000104167825 */ /* 0x000fe200078e0016 */
[----:B------:R-:W-:Y:S02]  /*1b00*/  MOV R12, 0x1 ;  /* 0x00000001000c7802 */ /* 0x000fe40000000f00 */
[----:B------:R-:W-:Y:S01]  /*1b10*/  ISETP.GE.U32.AND P1, PT, R6, 0xf, PT ;  /* 0x0000000f0600780c */ /* 0x000fe20003f26070 */
[----:B-1----:R-:W-:Y:S01]  /*1b20*/  IMAD.MOV.U32 R7, RZ, RZ, RZ ;  /* 0x000000ffff077224 */ /* 0x002fe200078e00ff */
[----:B------:R-:W-:-:S04]  /*1b30*/  IADD3.X R6, PT, PT, R5, -0x1, RZ, P2, !PT ;  /* 0xffffffff05067810 */ /* 0x000fc800017fe4ff */
[----:B------:R-:W-:-:S13]  /*1b40*/  ISETP.GE.U32.AND.EX P1, PT, R6, RZ, PT, P1 ;  /* 0x000000ff0600720c */ /* 0x000fda0003f26110 */
[----:B------:R-:W-:Y:S05]  /*1b50*/  @!P1 BRA `(.L_x_7) ;  /* 0x0000000400f89947 */ /* 0x000fea0003800000 */
[----:B------:R-:W1:Y:S01]  /*1b60*/  LDC.64 R16, c[0x0][0x3a0] ;  /* 0x0000e800ff107b82 */ /* 0x000e620000000a00 */
[----:B------:R-:W-:Y:S02]  /*1b70*/  HFMA2 R12, -RZ, RZ, 0, 5.9604644775390625e-08 ;  /* 0x00000001ff0c7431 */ /* 0x000fe400000001ff */
[----:B------:R-:W-:Y:S01]  /*1b80*/  IMAD.IADD R6, R23, 0x1, R5 ;  /* 0x0000000117067824 */ /* 0x000fe200078e0205 */
[----:B------:R-:W-:Y:S01]  /*1b90*/  IADD3 R13, PT, PT, R1, 0x40, RZ ;  /* 0x00000040010d7810 */ /* 0x000fe20007ffe0ff */
[----:B------:R-:W-:Y:S02]  /*1ba0*/  IMAD.MOV.U32 R27, RZ, RZ, 0x1 ;  /* 0x00000001ff1b7424 */ /* 0x000fe400078e00ff */
[----:B------:R-:W-:Y:S02]  /*1bb0*/  IMAD.MOV.U32 R25, RZ, RZ, RZ ;  /* 0x000000ffff197224 */ /* 0x000fe400078e00ff */
[----:B------:R-:W-:Y:S01]  /*1bc0*/  IMAD.MOV.U32 R7, RZ, RZ, RZ ;  /* 0x000000ffff077224 */ /* 0x000fe200078e00ff */
[----:B-1----:R-:W-:-:S04]  /*1bd0*/  LEA R16, P1, R4, R16, 0x3 ;  /* 0x0000001004107211 */ /* 0x002fc800078218ff */
[----:B------:R-:W-:Y:S02]  /*1be0*/  LEA.HI.X R17, R4, R17, R5, 0x3, P1 ;  /* 0x0000001104117211 */ /* 0x000fe400008f1c05 */
[----:B------:R-:W-:-:S04]  /*1bf0*/  IADD3 R16, P1, PT, R16, -0x40, RZ ;  /* 0xffffffc010107810 */ /* 0x000fc80007f3e0ff */
[----:B------:R-:W-:-:S09]  /*1c00*/  IADD3.X R17, PT, PT, R17, -0x1, RZ, P1, !PT ;  /* 0xffffffff11117810 */ /* 0x000fd20000ffe4ff */
.L_x_8:
[----:B------:R-:W2:Y:S04]  /*1c10*/  LDG.E.64 R14, desc[UR10][R16.64+0x38] ;  /* 0x0000380a100e7981 */ /* 0x000ea8000c1e1b00 */
[----:B0-----:R-:W3:Y:S04]  /*1c20*/  LDG.E.64 R8, desc[UR10][R16.64+0x30] ;  /* 0x0000300a10087981 */ /* 0x001ee8000c1e1b00 */
[----:B------:R-:W4:Y:S04]  /*1c30*/  LDG.E.64 R10, desc[UR10][R16.64+0x28] ;  /* 0x0000280a100a7981 */ /* 0x000f28000c1e1b00 */
[----:B------:R-:W5:Y:S04]  /*1c40*/  LDG.E.64 R28, desc[UR10][R16.64+0x20] ;  /* 0x0000200a101c7981 */ /* 0x000f68000c1e1b00 */
[----:B------:R-:W5:Y:S01]  /*1c50*/  LDG.E.64 R30, desc[UR10][R16.64+0x18] ;  /* 0x0000180a101e7981 */ /* 0x000f62000c1e1b00 */
[----:B--2---:R-:W-:-:S04]  /*1c60*/  IMAD R15, R15, R27, RZ ;  /* 0x0000001b0f0f7224 */ /* 0x004fc800078e02ff */
[C---:B------:R-:W-:Y:S02]  /*1c70*/  IMAD R25, R14.reuse, R25, R15 ;  /* 0x000000190e197224 */ /* 0x040fe400078e020f */
[----:B------:R-:W-:Y:S02]  /*1c80*/  IMAD.WIDE.U32 R14, R14, R27, RZ ;  /* 0x0000001b0e0e7225 */ /* 0x000fe400078e00ff */
[----:B------:R-:W2:Y:S02]  /*1c90*/  LDG.E.64 R26, desc[UR10][R16.64+0x10] ;  /* 0x0000100a101a7981 */ /* 0x000ea4000c1e1b00 */
[----:B------:R-:W-:Y:S02]  /*1ca0*/  IMAD.IADD R15, R15, 0x1, R25 ;  /* 0x000000010f0f7824 */ /* 0x000fe400078e0219 */
[----:B---3--:R-:W-:-:S04]  /*1cb0*/  IMAD R9, R9, R14, RZ ;  /* 0x0000000e09097224 */ /* 0x008fc800078e02ff */
[C---:B------:R-:W-:Y:S02]  /*1cc0*/  IMAD R25, R8.reuse, R15, R9 ;  /* 0x0000000f08197224 */ /* 0x040fe400078e0209 */
[----:B------:R-:W-:-:S04]  /*1cd0*/  IMAD.WIDE.U32 R8, R8, R14, RZ ;  /* 0x0000000e08087225 */ /* 0x000fc800078e00ff */
[----:B----4-:R-:W-:Y:S01]  /*1ce0*/  IMAD R11, R11, R8, RZ ;  /* 0x000000080b0b7224 */ /* 0x010fe200078e02ff */
[----:B------:R-:W-:-:S05]  /*1cf0*/  IADD3 R9, PT, PT, R9, R25, RZ ;  /* 0x0000001909097210 */ /* 0x000fca0007ffe0ff */
[C---:B------:R-:W-:Y:S02]  /*1d00*/  IMAD R25, R10.reuse, R9, R11 ;  /* 0x000000090a197224 */ /* 0x040fe400078e020b */
[----:B------:R-:W-:-:S04]  /*1d10*/  IMAD.WIDE.U32 R10, R10, R8, RZ ;  /* 0x000000080a0a7225 */ /* 0x000fc800078e00ff */
[----:B------:R-:W-:Y:S02]  /*1d20*/  IMAD.IADD R11, R11, 0x1, R25 ;  /* 0x000000010b0b7824 */ /* 0x000fe400078e0219 */
[----:B------:R-:W3:Y:S01]  /*1d30*/  LDG.E.64 R24, desc[UR10][R16.64+0x8] ;  /* 0x0000080a10187981 */ /* 0x000ee2000c1e1b00 */
[----:B-----5:R-:W-:-:S03]  /*1d40*/  IMAD R20, R29, R10, RZ ;  /* 0x0000000a1d147224 */ /* 0x020fc600078e02ff */
[----:B------:R0:W-:Y:S02]  /*1d50*/  STL.128 [R13+-0x30], R8 ;  /* 0xffffd0080d007387 */ /* 0x0001e40000100c00 */
[C---:B0-----:R-:W-:Y:S02]  /*1d60*/  IMAD R8, R28.reuse, R11, R20 ;  /* 0x0000000b1c087224 */ /* 0x041fe400078e0214 */
[----:B------:R-:W-:-:S04]  /*1d70*/  IMAD.WIDE.U32 R10, R28, R10, RZ ;  /* 0x0000000a1c0a7225 */ /* 0x000fc800078e00ff */
[----:B------:R-:W-:Y:S02]  /*1d80*/  IMAD.IADD R29, R11, 0x1, R8 ;  /* 0x000000010b1d7824 */ /* 0x000fe400078e0208 */
[----:B------:R-:W-:-:S04]  /*1d90*/  IMAD R20, R31, R10, RZ ;  /* 0x0000000a1f147224 */ /* 0x000fc800078e02ff */
[C---:B------:R-:W-:Y:S02]  /*1da0*/  IMAD R11, R30.reuse, R29, R20 ;  /* 0x0000001d1e0b7224 */ /* 0x040fe400078e0214 */
[-C--:B------:R-:W-:Y:S01]  /*1db0*/  IMAD.WIDE.U32 R30, R30, R10.reuse, RZ ;  /* 0x0000000a1e1e7225 */ /* 0x080fe200078e00ff */
[----:B------:R-:W-:-:S03]  /*1dc0*/  MOV R8, R10 ;  /* 0x0000000a00087202 */ /* 0x000fc60000000f00 */
[----:B------:R-:W-:Y:S01]  /*1dd0*/  IMAD.MOV.U32 R9, RZ, RZ, R29 ;  /* 0x000000ffff097224 */ /* 0x000fe200078e001d */
[----:B------:R-:W-:Y:S01]  /*1de0*/  MOV R10, R30 ;  /* 0x0000001e000a7202 */ /* 0x000fe20000000f00 */
[----:B------:R-:W-:-:S05]  /*1df0*/  IMAD.IADD R11, R31, 0x1, R11 ;  /* 0x000000011f0b7824 */ /* 0x000fca00078e020b */
[----:B------:R0:W-:Y:S01]  /*1e00*/  STL.128 [R13+-0x20], R8 ;  /* 0xffffe0080d007387 */ /* 0x0001e20000100c00 */
[-C--:B--2---:R-:W-:Y:S02]  /*1e10*/  IMAD R20, R27, R30.reuse, RZ ;  /* 0x0000001e1b147224 */ /* 0x084fe400078e02ff */
[C---:B0-----:R-:W-:Y:S02]  /*1e20*/  IMAD.WIDE.U32 R8, R26.reuse, R30, RZ ;  /* 0x0000001e1a087225 */ /* 0x041fe400078e00ff */
[----:B------:R-:W2:Y:S02]  /*1e30*/  LDG.E.64 R30, desc[UR10][R16.64+-0x18] ;  /* 0xffffe80a101e7981 */ /* 0x000ea4000c1e1b00 */
[----:B------:R-:W-:-:S04]  /*1e40*/  IMAD R27, R26, R11, R20 ;  /* 0x0000000b1a1b7224 */ /* 0x000fc800078e0214 */
[----:B------:R-:W-:-:S05]  /*1e50*/  IMAD.IADD R27, R9, 0x1, R27 ;  /* 0x00000001091b7824 */ /* 0x000fca00078e021b */
[----:B------:R-:W-:Y:S01]  /*1e60*/  MOV R9, R27 ;  /* 0x0000001b00097202 */ /* 0x000fe20000000f00 */
[----:B---3--:R-:W-:-:S04]  /*1e70*/  IMAD R20, R25, R8, RZ ;  /* 0x0000000819147224 */ /* 0x008fc800078e02ff */
[C---:B------:R-:W-:Y:S02]  /*1e80*/  IMAD R29, R24.reuse, R27, R20 ;  /* 0x0000001b181d7224 */ /* 0x040fe400078e0214 */
[----:B------:R-:W-:-:S04]  /*1e90*/  IMAD.WIDE.U32 R24, R24, R8, RZ ;  /* 0x0000000818187225 */ /* 0x000fc800078e00ff */
[----:B------:R-:W-:Y:S02]  /*1ea0*/  IMAD.IADD R20, R25, 0x1, R29 ;  /* 0x0000000119147824 */ /* 0x000fe400078e021d */
[----:B------:R-:W-:Y:S01]  /*1eb0*/  IMAD.MOV.U32 R10, RZ, RZ, R24 ;  /* 0x000000ffff0a7224 */ /* 0x000fe200078e0018 */
[----:B------:R-:W3:Y:S01]  /*1ec0*/  LDG.E.64 R28, desc[UR10][R16.64+-0x10] ;  /* 0xfffff00a101c7981 */ /* 0x000ee2000c1e1b00 */
[----:B------:R-:W-:-:S05]  /*1ed0*/  IMAD.MOV.U32 R11, RZ, RZ, R20 ;  /* 0x000000ffff0b7224 */ /* 0x000fca00078e0014 */
[----:B------:R0:W-:Y:S04]  /*1ee0*/  STL.128 [R13+-0x10], R8 ;  /* 0xfffff0080d007387 */ /* 0x0001e80000100c00 */
[----:B0-----:R-:W4:Y:S04]  /*1ef0*/  LDG.E.64 R8, desc[UR10][R16.64] ;  /* 0x0000000a10087981 */ /* 0x001f28000c1e1b00 */
[----:B------:R-:W5:Y:S01]  /*1f00*/  LDG.E.64 R10, desc[UR10][R16.64+-0x8] ;  /* 0xfffff80a100a7981 */ /* 0x000f62000c1e1b00 */
[----:B----4-:R-:W-:-:S04]  /*1f10*/  IMAD R25, R9, R24, RZ ;  /* 0x0000001809197224 */ /* 0x010fc800078e02ff */
[C---:B------:R-:W-:Y:S02]  /*1f20*/  IMAD R25, R8.reuse, R20, R25 ;  /* 0x0000001408197224 */ /* 0x040fe400078e0219 */
[----:B------:R-:W-:-:S04]  /*1f30*/  IMAD.WIDE.U32 R8, R8, R24, RZ ;  /* 0x0000001808087225 */ /* 0x000fc800078e00ff */
[----:B-----5:R-:W-:Y:S01]  /*1f40*/  IMAD R20, R11, R8, RZ ;  /* 0x000000080b147224 */ /* 0x020fe200078e02ff */
[----:B------:R-:W-:-:S05]  /*1f50*/  IADD3 R25, PT, PT, R9, R25, RZ ;  /* 0x0000001909197210 */ /* 0x000fca0007ffe0ff */
[C---:B------:R-:W-:Y:S02]  /*1f60*/  IMAD R27, R10.reuse, R25, R20 ;  /* 0x000000190a1b7224 */ /* 0x040fe400078e0214 */
[----:B------:R-:W-:-:S04]  /*1f70*/  IMAD.WIDE.U32 R10, R10, R8, RZ ;  /* 0x000000080a0a7225 */ /* 0x000fc800078e00ff */
[----:B------:R-:W-:Y:S02]  /*1f80*/  IMAD.IADD R11, R11, 0x1, R27 ;  /* 0x000000010b0b7824 */ /* 0x000fe400078e021b */
[----:B------:R-:W4:Y:S01]  /*1f90*/  LDG.E.64 R26, desc[UR10][R16.64+-0x20] ;  /* 0xffffe00a101a7981 */ /* 0x000f22000c1e1b00 */
[----:B------:R-:W-:-:S03]  /*1fa0*/  IMAD.MOV.U32 R9, RZ, RZ, R25 ;  /* 0x000000ffff097224 */ /* 0x000fc600078e0019 */
[----:B------:R-:W5:Y:S01]  /*1fb0*/  LDG.E.64 R24, desc[UR10][R16.64+-0x28] ;  /* 0xffffd80a10187981 */ /* 0x000f62000c1e1b00 */
[----:B---3--:R-:W-:-:S03]  /*1fc0*/  IMAD R20, R29, R10, RZ ;  /* 0x0000000a1d147224 */ /* 0x008fc600078e02ff */
[----:B------:R0:W-:Y:S02]  /*1fd0*/  STL.128 [R13], R8 ;  /* 0x000000080d007387 */ /* 0x0001e40000100c00 */
[C---:B0-----:R-:W-:Y:S02]  /*1fe0*/  IMAD R8, R28.reuse, R11, R20 ;  /* 0x0000000b1c087224 */ /* 0x041fe400078e0214 */
[----:B------:R-:W-:-:S04]  /*1ff0*/  IMAD.WIDE.U32 R10, R28, R10, RZ ;  /* 0x0000000a1c0a7225 */ /* 0x000fc800078e00ff */
[----:B--2---:R-:W-:Y:S01]  /*2000*/  IMAD R20, R31, R10, RZ ;  /* 0x0000000a1f147224 */ /* 0x004fe200078e02ff */
[----:B------:R-:W-:-:S05]  /*2010*/  IADD3 R29, PT, PT, R11, R8, RZ ;  /* 0x000000080b1d7210 */ /* 0x000fca0007ffe0ff */
[C---:B------:R-:W-:Y:S02]  /*2020*/  IMAD R11, R30.reuse, R29, R20 ;  /* 0x0000001d1e0b7224 */ /* 0x040fe400078e0214 */
[----:B------:R-:W-:-:S04]  /*2030*/  IMAD.WIDE.U32 R30, R30, R10, RZ ;  /* 0x0000000a1e1e7225 */ /* 0x000fc800078e00ff */
[----:B------:R-:W-:Y:S01]  /*2040*/  IMAD.MOV.U32 R8, RZ, RZ, R10 ;  /* 0x000000ffff087224 */ /* 0x000fe200078e000a */
[----:B------:R-:W-:Y:S01]  /*2050*/  IADD3 R11, PT, PT, R31, R11, RZ ;  /* 0x0000000b1f0b7210 */ /* 0x000fe20007ffe0ff */
[----:B------:R-:W-:Y:S02]  /*2060*/  IMAD.MOV.U32 R9, RZ, RZ, R29 ;  /* 0x000000ffff097224 */ /* 0x000fe400078e001d */
[----:B------:R-:W-:-:S05]  /*2070*/  IMAD.MOV.U32 R10, RZ, RZ, R30 ;  /* 0x000000ffff0a7224 */ /* 0x000fca00078e001e */
[----:B------:R0:W-:Y:S01]  /*2080*/  STL.128 [R13+0x10], R8 ;  /* 0x000010080d007387 */ /* 0x0001e20000100c00 */
[-C--:B----4-:R-:W-:Y:S02]  /*2090*/  IMAD R20, R27, R30.reuse, RZ ;  /* 0x0000001e1b147224 */ /* 0x090fe400078e02ff */
[----:B0-----:R-:W-:-:S04]  /*20a0*/  IMAD.WIDE.U32 R8, R26, R30, RZ ;  /* 0x0000001e1a087225 */ /* 0x001fc800078e00ff */
[----:B------:R-:W-:Y:S02]  /*20b0*/  IMAD R27, R26, R11, R20 ;  /* 0x0000000b1a1b7224 */ /* 0x000fe400078e0214 */
[-C--:B-----5:R-:W-:Y:S02]  /*20c0*/  IMAD R20, R25, R8.reuse, RZ ;  /* 0x0000000819147224 */ /* 0x0a0fe400078e02ff */
[----:B------:R-:W-:Y:S02]  /*20d0*/  IMAD.IADD R27, R9, 0x1, R27 ;  /* 0x00000001091b7824 */ /* 0x000fe400078e021b */
[----:B------:R-:W-:-:S04]  /*20e0*/  IMAD.WIDE.U32 R10, R24, R8, RZ ;  /* 0x00000008180a7225 */ /* 0x000fc800078e00ff */
[----:B------:R-:W-:Y:S02]  /*20f0*/  IMAD R25, R24, R27, R20 ;  /* 0x0000001b18197224 */ /* 0x000fe400078e0214 */
[----:B------:R-:W-:Y:S02]  /*2100*/  IMAD.MOV.U32 R9, RZ, RZ, R27 ;  /* 0x000000ffff097224 */ /* 0x000fe400078e001b */
[----:B------:R-:W2:Y:S01]  /*2110*/  LDG.E.64 R26, desc[UR10][R16.64+-0x30] ;  /* 0xffffd00a101a7981 */ /* 0x000ea2000c1e1b00 */
[----:B------:R-:W-:-:S03]  /*2120*/  IADD3 R11, PT, PT, R11, R25, RZ ;  /* 0x000000190b0b7210 */ /* 0x000fc60007ffe0ff */
[----:B------:R-:W3:Y:S04]  /*2130*/  LDG.E.64 R24, desc[UR10][R16.64+-0x40] ;  /* 0xffffc00a10187981 */ /* 0x000ee8000c1e1b00 */
[----:B------:R0:W-:Y:S04]  /*2140*/  STL.128 [R13+0x20], R8 ;  /* 0x000020080d007387 */ /* 0x0001e80000100c00 */
[----:B0-----:R-:W4:Y:S01]  /*2150*/  LDG.E.64 R8, desc[UR10][R16.64+-0x38] ;  /* 0xffffc80a10087981 */ /* 0x001f22000c1e1b00 */
[----:B------:R-:W-:-:S05]  /*2160*/  IADD3 R12, P1, PT, R12, 0x10, RZ ;  /* 0x000000100c0c7810 */ /* 0x000fca0007f3e0ff */
[----:B------:R-:W-:Y:S01]  /*2170*/  IMAD.X R7, RZ, RZ, R7, P1 ;  /* 0x000000ffff077224 */ /* 0x000fe200008e0607 */
[----:B------:R-:W-:Y:S01]  /*2180*/  STL.64 [R13+-0x38], R14 ;  /* 0xffffc80e0d007387 */ /* 0x000fe20000100a00 */
[----:B--2---:R-:W-:-:S04]  /*2190*/  IMAD R20, R27, R10, RZ ;  /* 0x0000000a1b147224 */ /* 0x004fc800078e02ff */
[C---:B------:R-:W-:Y:S02]  /*21a0*/  IMAD R29, R26.reuse, R11, R20 ;  /* 0x0000000b1a1d7224 */ /* 0x040fe400078e0214 */
[----:B------:R-:W-:-:S04]  /*21b0*/  IMAD.WIDE.U32 R26, R26, R10, RZ ;  /* 0x0000000a1a1a7225 */ /* 0x000fc800078e00ff */
[----:B------:R-:W-:Y:S02]  /*21c0*/  IMAD.IADD R27, R27, 0x1, R29 ;  /* 0x000000011b1b7824 */ /* 0x000fe400078e021d */
[-C--:B----4-:R-:W-:Y:S02]  /*21d0*/  IMAD R20, R9, R26.reuse, RZ ;  /* 0x0000001a09147224 */ /* 0x090fe400078e02ff */
[----:B------:R-:W-:-:S04]  /*21e0*/  IMAD.WIDE.U32 R10, R8, R26, RZ ;  /* 0x0000001a080a7225 */ /* 0x000fc800078e00ff */
[----:B------:R-:W-:Y:S02]  /*21f0*/  IMAD R29, R8, R27, R20 ;  /* 0x0000001b081d7224 */ /* 0x000fe400078e0214 */
[----:B------:R-:W-:Y:S02]  /*2200*/  IMAD.MOV.U32 R8, RZ, RZ, R26 ;  /* 0x000000ffff087224 */ /* 0x000fe400078e001a */
[----:B------:R-:W-:Y:S01]  /*2210*/  IMAD.MOV.U32 R9, RZ, RZ, R27 ;  /* 0x000000ffff097224 */ /* 0x000fe200078e001b */
[----:B------:R-:W-:Y:S01]  /*2220*/  IADD3 R11, PT, PT, R11, R29, RZ ;  /* 0x0000001d0b0b7210 */ /* 0x000fe20007ffe0ff */
[----:B---3--:R-:W-:Y:S01]  /*2230*/  IMAD R20, R25, R10, RZ ;  /* 0x0000000a19147224 */ /* 0x008fe200078e02ff */
[----:B------:R-:W-:-:S03]  /*2240*/  LOP3.LUT R27, R22, 0xfffffff0, RZ, 0xc0, !PT ;  /* 0xfffffff0161b7812 */ /* 0x000fc600078ec0ff */
[----:B------:R0:W-:Y:S01]  /*2250*/  STL.128 [R13+0x30], R8 ;  /* 0x000030080d007387 */ /* 0x0001e20000100c00 */
[----:B------:R-:W-:Y:S01]  /*2260*/  IMAD R25, R24, R11, R20 ;  /* 0x0000000b18197224 */ /* 0x000fe200078e0214 */
[----:B------:R-:W-:-:S04]  /*2270*/  IADD3 R20, P2, PT, -R27, R12, RZ ;  /* 0x0000000c1b147210 */ /* 0x000fc80007f5e1ff */
[----:B------:R-:W-:Y:S01]  /*2280*/  ISETP.NE.U32.AND P1, PT, R20, 0x1, PT ;  /* 0x000000011400780c */ /* 0x000fe20003f25070 */
[----:B0-----:R-:W-:-:S05]  /*2290*/  IMAD.WIDE.U32 R8, R24, R10, RZ ;  /* 0x0000000a18087225 */ /* 0x001fca00078e00ff */
[----:B------:R-:W-:Y:S02]  /*22a0*/  IADD3 R25, PT, PT, R9, R25, RZ ;  /* 0x0000001909197210 */ /* 0x000fe40007ffe0ff */
[----:B------:R-:W-:-:S04]  /*22b0*/  IADD3.X R9, PT, PT, R7, ~R6, RZ, P2, !PT ;  /* 0x8000000607097210 */ /* 0x000fc800017fe4ff */
[----:B------:R-:W-:Y:S01]  /*22c0*/  ISETP.NE.AND.EX P1, PT, R9, RZ, PT, P1 ;  /* 0x000000ff0900720c */ /* 0x000fe20003f25310 */
[--C-:B------:R-:W-:Y:S01]  /*22d0*/  IMAD.MOV.U32 R24, RZ, RZ, R8.reuse ;  /* 0x000000ffff187224 */ /* 0x100fe200078e0008 */
[----:B------:R-:W-:Y:S01]  /*22e0*/  IADD3 R16, P2, PT, R16, -0x80, RZ ;  /* 0xffffff8010107810 */ /* 0x000fe20007f5e0ff */
[----:B------:R-:W-:-:S03]  /*22f0*/  IMAD.MOV.U32 R27, RZ, RZ, R8 ;  /* 0x000000ffff1b7224 */ /* 0x000fc600078e0008 */
[----:B------:R0:W-:Y:S01]  /*2300*/  STL.64 [R13+0x40], R24 ;  /* 0x000040180d007387 */ /* 0x0001e20000100a00 */
[----:B------:R-:W-:Y:S01]  /*2310*/  IADD3.X R17, PT, PT, R17, -0x1, RZ, P2, !PT ;  /* 0xffffffff11117810 */ /* 0x000fe200017fe4ff */
[----:B0-----:R-:W-:-:S05]  /*2320*/  VIADD R13, R13, 0x80 ;  /* 0x000000800d0d7836 */ /* 0x001fca0000000000 */
[----:B------:R-:W-:Y:S05]  /*2330*/  @P1 BRA `(.L_x_8) ;  /* 0xfffffff800341947 */ /* 0x000fea000383ffff */
.L_x_7:
[----:B------:R-:W-:-:S04]  /*2340*/  LOP3.LUT R6, R22, 0xf, RZ, 0xc0, !PT ;  /* 0x0000000f16067812 */ /* 0x000fc800078ec0ff */
[----:B------:R-:W-:-:S04]  /*2350*/  ISETP.NE.U32.AND P1, PT, R6, RZ, PT ;  /* 0x000000ff0600720c */ /* 0x000fc80003f25070 */
[----:B------:R-:W-:-:S13]  /*2360*/  ISETP.NE.AND.EX P1, PT, RZ, RZ, PT, P1 ;  /* 0x000000ffff00720c */ /* 0x000fda0003f25310 */
[----:B------:R-:W-:Y:S05]  /*2370*/  @!P1 BRA `(.L_x_6) ;  /* 0x00000010001c9947 */ /* 0x000fea0003800000 */
[----:B------:R-:W-:-:S04]  /*2380*/  ISETP.GE.U32.AND P1, PT, R6, 0x8, PT ;  /* 0x000000080600780c */ /* 0x000fc80003f26070 */
[----:B------:R-:W-:-:S13]  /*2390*/  ISETP.GE.U32.AND.EX P1, PT, RZ, RZ, PT, P1 ;  /* 0x000000ffff00720c */ /* 0x000fda0003f26110 */
[----:B------:R-:W-:Y:S05]  /*23a0*/  @!P1 BRA `(.L_x_9) ;  /* 0x0000000800549947 */ /* 0x000fea0003800000 */
[----:B------:R-:W1:Y:S01]  /*23b0*/  LDC.64 R10, c[0x0][0x3a0] ;  /* 0x0000e800ff0a7b82 */ /* 0x000e620000000a00 */
[----:B0-----:R-:W-:Y:S02]  /*23c0*/  IADD3 R9, P1, PT, RZ, RZ, RZ ;  /* 0x000000ffff097210 */ /* 0x001fe40007f3e0ff */
[C---:B------:R-:W-:Y:S02]  /*23d0*/  IADD3 R8, P2, PT, -R12.reuse, R4, RZ ;  /* 0x000000040c087210 */ /* 0x040fe40007f5e1ff */
[----:B------:R-:W-:Y:S02]  /*23e0*/  IADD3.X R6, PT, PT, R12, -0x1, RZ, P1, !PT ;  /* 0xffffffff0c067810 */ /* 0x000fe40000ffe4ff */
[----:B------:R-:W-:Y:S02]  /*23f0*/  IADD3.X R7, PT, PT, ~R7, R5, RZ, P2, !PT ;  /* 0x0000000507077210 */ /* 0x000fe400017fe5ff */
[----:B------:R-:W-:-:S05]  /*2400*/  SHF.R.S64 R6, R9, 0x1d, R6 ;  /* 0x0000001d09067819 */ /* 0x000fca0000001006 */
[----:B------:R-:W-:-:S06]  /*2410*/  IMAD.IADD R16, R1, 0x1, R6 ;  /* 0x0000000101107824 */ /* 0x000fcc00078e0206 */
[----:B------:R-:W2:Y:S01]  /*2420*/  LDL.64 R16, [R16] ;  /* 0x0000000010107983 */ /* 0x000ea20000100a00 */
[----:B-1----:R-:W-:-:S04]  /*2430*/  LEA R24, P2, R8, R10, 0x3 ;  /* 0x0000000a08187211 */ /* 0x002fc800078418ff */
[----:B------:R-:W-:-:S06]  /*2440*/  LEA.HI.X R25, R8, R11, R7, 0x3, P2 ;  /* 0x0000000b08197211 */ /* 0x000fcc00010f1c07 */
[----:B------:R-:W2:Y:S01]  /*2450*/  LDG.E.64 R24, desc[UR10][R24.64] ;  /* 0x0000000a18187981 */ /* 0x000ea2000c1e1b00 */
[----:B------:R-:W-:Y:S01]  /*2460*/  VIADD R7, R12, 0x1 ;  /* 0x000000010c077836 */ /* 0x000fe20000000000 */
[----:B------:R-:W-:-:S04]  /*2470*/  SHF.R.S64 R6, RZ, 0x1d, R12 ;  /* 0x0000001dff067819 */ /* 0x000fc8000000100c */
[----:B------:R-:W-:Y:S01]  /*2480*/  IADD3 R8, P2, PT, -R7, R4, RZ ;  /* 0x0000000407087210 */ /* 0x000fe20007f5e1ff */
[----:B------:R-:W-:Y:S02]  /*2490*/  IMAD.U32 R31, R12, 0x8, R1 ;  /* 0x000000080c1f7824 */ /* 0x000fe400078e0001 */
[-C--:B--2---:R-:W-:Y:S02]  /*24a0*/  IMAD R13, R25, R16.reuse, RZ ;  /* 0x00000010190d7224 */ /* 0x084fe400078e02ff */
[----:B------:R-:W-:-:S04]  /*24b0*/  IMAD.WIDE.U32 R14, R24, R16, RZ ;  /* 0x00000010180e7225 */ /* 0x000fc800078e00ff */
[----:B------:R-:W-:Y:S01]  /*24c0*/  IMAD R17, R17, R24, R13 ;  /* 0x0000001811117224 */ /* 0x000fe200078e020d */
[----:B------:R-:W-:Y:S02]  /*24d0*/  IADD3.X R13, PT, PT, R5, -0x1, RZ, P2, !PT ;  /* 0xffffffff050d7810 */ /* 0x000fe400017fe4ff */
[C---:B------:R-:W-:Y:S01]  /*24e0*/  LEA R26, P2, R8.reuse, R10, 0x3 ;  /* 0x0000000a081a7211 */ /* 0x040fe200078418ff */
[----:B------:R-:W-:Y:S01]  /*24f0*/  IMAD.IADD R24, R1, 0x1, R6 ;  /* 0x0000000101187824 */ /* 0x000fe200078e0206 */
[----:B------:R-:W-:Y:S02]  /*2500*/  IADD3 R29, PT, PT, R15, R17, RZ ;  /* 0x000000110f1d7210 */ /* 0x000fe40007ffe0ff */
[----:B------:R-:W-:Y:S02]  /*2510*/  MOV R28, R14 ;  /* 0x0000000e001c7202 */ /* 0x000fe40000000f00 */
[----:B------:R-:W-:-:S03]  /*2520*/  LEA.HI.X R27, R8, R11, R13, 0x3, P2 ;  /* 0x0000000b081b7211 */ /* 0x000fc600010f1c0d */
[----:B------:R0:W-:Y:S04]  /*2530*/  STL.64 [R31], R28 ;  /* 0x0000001c1f007387 */ /* 0x0001e80000100a00 */
[----:B------:R1:W2:Y:S04]  /*2540*/  LDG.E.64 R14, desc[UR10][R26.64] ;  /* 0x0000000a1a0e7981 */ /* 0x0002a8000c1e1b00 */
[----:B------:R-:W2:Y:S01]  /*2550*/  LDL.64 R24, [R24] ;  /* 0x0000000018187983 */ /* 0x000ea20000100a00 */
[C---:B------:R-:W-:Y:S01]  /*2560*/  VIADD R13, R12.reuse, 0x2 ;  /* 0x000000020c0d7836 */ /* 0x040fe20000000000 */
[----:B------:R-:W-:Y:S01]  /*2570*/  IADD3.X R6, PT, PT, R12, 0x1, RZ, P1, !PT ;  /* 0x000000010c067810 */ /* 0x000fe20000ffe4ff */
[----:B------:R-:W-:-:S03]  /*2580*/  IMAD.SHL.U32 R8, R7, 0x8, RZ ;  /* 0x0000000807087824 */ /* 0x000fc600078e00ff */
[----:B------:R-:W-:Y:S02]  /*2590*/  SHF.R.S64 R6, R9, 0x1d, R6 ;  /* 0x0000001d09067819 */ /* 0x000fe40000001006 */
[----:B------:R-:W-:-:S03]  /*25a0*/  LOP3.LUT R8, R8, 0xfffffff8, RZ, 0xc0, !PT ;  /* 0xfffffff808087812 */ /* 0x000fc600078ec0ff */
[C---:B-1----:R-:W-:Y:S02]  /*25b0*/  IMAD.IADD R26, R1.reuse, 0x1, R6 ;  /* 0x00000001011a7824 */ /* 0x042fe400078e0206 */
[----:B0-----:R-:W-:Y:S02]  /*25c0*/  IMAD.IADD R29, R1, 0x1, R8 ;  /* 0x00000001011d7824 */ /* 0x001fe400078e0208 */
[----:B--2---:R-:W-:Y:S01]  /*25d0*/  IMAD R33, R15, R24, RZ ;  /* 0x000000180f217224 */ /* 0x004fe200078e02ff */
[----:B------:R-:W-:Y:S01]  /*25e0*/  IADD3 R15, P2, PT, -R13, R4, RZ ;  /* 0x000000040d0f7210 */ /* 0x000fe20007f5e1ff */
[----:B------:R-:W-:-:S03]  /*25f0*/  IMAD.WIDE.U32 R16, R14, R24, RZ ;  /* 0x000000180e107225 */ /* 0x000fc600078e00ff */
[----:B------:R-:W-:Y:S01]  /*2600*/  IADD3.X R20, PT, PT, R5, -0x1, RZ, P2, !PT ;  /* 0xffffffff05147810 */ /* 0x000fe200017fe4ff */
[----:B------:R-:W-:Y:S01]  /*2610*/  IMAD R33, R25, R14, R33 ;  /* 0x0000000e19217224 */ /* 0x000fe200078e0221 */
[----:B------:R-:W-:Y:S02]  /*2620*/  LEA R14, P2, R15, R10, 0x3 ;  /* 0x0000000a0f0e7211 */ /* 0x000fe400078418ff */
[----:B------:R-:W-:Y:S02]  /*2630*/  MOV R6, R16 ;  /* 0x0000001000067202 */ /* 0x000fe40000000f00 */
[----:B------:R-:W-:Y:S02]  /*2640*/  IADD3 R7, PT, PT, R17, R33, RZ ;  /* 0x0000002111077210 */ /* 0x000fe40007ffe0ff */
[----:B------:R-:W-:-:S03]  /*2650*/  LEA.HI.X R15, R15, R11, R20, 0x3, P2 ;  /* 0x0000000b0f0f7211 */ /* 0x000fc600010f1c14 */
[----:B------:R0:W-:Y:S04]  /*2660*/  STL.64 [R29], R6 ;  /* 0x000000061d007387 */ /* 0x0001e80000100a00 */
[----:B------:R-:W2:Y:S04]  /*2670*/  LDG.E.64 R14, desc[UR10][R14.64] ;  /* 0x0000000a0e0e7981 */ /* 0x000ea8000c1e1b00 */
[----:B------:R-:W2:Y:S01]  /*2680*/  LDL.64 R26, [R26] ;  /* 0x000000001a1a7983 */ /* 0x000ea20000100a00 */
[C---:B------:R-:W-:Y:S01]  /*2690*/  VIADD R25, R12.reuse, 0x3 ;  /* 0x000000030c197836 */ /* 0x040fe20000000000 */
[----:B------:R-:W-:Y:S01]  /*26a0*/  IADD3.X R24, PT, PT, R12, 0x2, RZ, P1, !PT ;  /* 0x000000020c187810 */ /* 0x000fe20000ffe4ff */
[----:B------:R-:W-:-:S03]  /*26b0*/  IMAD.SHL.U32 R8, R13, 0x8, RZ ;  /* 0x000000080d087824 */ /* 0x000fc600078e00ff */
[----:B------:R-:W-:Y:S02]  /*26c0*/  IADD3 R20, P2, PT, -R25, R4, RZ ;  /* 0x0000000419147210 */ /* 0x000fe40007f5e1ff */
[----:B0-----:R-:W-:Y:S02]  /*26d0*/  SHF.R.S64 R6, R9, 0x1d, R24 ;  /* 0x0000001d09067819 */ /* 0x001fe40000001018 */
[----:B------:R-:W-:Y:S02]  /*26e0*/  IADD3.X R13, PT, PT, R5, -0x1, RZ, P2, !PT ;  /* 0xffffffff050d7810 */ /* 0x000fe400017fe4ff */
[----:B------:R-:W-:-:S05]  /*26f0*/  LOP3.LUT R8, R8, 0xfffffff8, RZ, 0xc0, !PT ;  /* 0xfffffff808087812 */ /* 0x000fca00078ec0ff */
[----:B------:R-:W-:Y:S02]  /*2700*/  IMAD.IADD R29, R1, 0x1, R8 ;  /* 0x00000001011d7824 */ /* 0x000fe400078e0208 */
[-C--:B--2---:R-:W-:Y:S02]  /*2710*/  IMAD R31, R15, R26.reuse, RZ ;  /* 0x0000001a0f1f7224 */ /* 0x084fe400078e02ff */
[----:B------:R-:W-:-:S04]  /*2720*/  IMAD.WIDE.U32 R16, R14, R26, RZ ;  /* 0x0000001a0e107225 */ /* 0x000fc800078e00ff */
[----:B------:R-:W-:Y:S01]  /*2730*/  IMAD R31, R27, R14, R31 ;  /* 0x0000000e1b1f7224 */ /* 0x000fe200078e021f */
[C---:B------:R-:W-:Y:S01]  /*2740*/  LEA R14, P2, R20.reuse, R10, 0x3 ;  /* 0x0000000a140e7211 */ /* 0x040fe200078418ff */
[----:B------:R-:W-:Y:S01]  /*2750*/  IMAD.IADD R27, R1, 0x1, R6 ;  /* 0x00000001011b7824 */ /* 0x000fe200078e0206 */
[----:B------:R-:W-:Y:S02]  /*2760*/  MOV R6, R16 ;  /* 0x0000001000067202 */ /* 0x000fe40000000f00 */
[----:B------:R-:W-:Y:S02]  /*2770*/  IADD3 R7, PT, PT, R17, R31, RZ ;  /* 0x0000001f11077210 */ /* 0x000fe40007ffe0ff */
[----:B------:R-:W-:-:S03]  /*2780*/  LEA.HI.X R15, R20, R11, R13, 0x3, P2 ;  /* 0x0000000b140f7211 */ /* 0x000fc600010f1c0d */
[----:B------:R0:W-:Y:S04]  /*2790*/  STL.64 [R29], R6 ;  /* 0x000000061d007387 */ /* 0x0001e80000100a00 */
[----:B------:R-:W2:Y:S04]  /*27a0*/  LDG.E.64 R14, desc[UR10][R14.64] ;  /* 0x0000000a0e0e7981 */ /* 0x000ea8000c1e1b00 */
[----:B------:R-:W2:Y:S01]  /*27b0*/  LDL.64 R26, [R27] ;  /* 0x000000001b1a7983 */ /* 0x000ea20000100a00 */
[----:B------:R-:W-:Y:S02]  /*27c0*/  VIADD R13, R12, 0x4 ;  /* 0x000000040c0d7836 */ /* 0x000fe40000000000 */
[----:B------:R-:W-:-:S03]  /*27d0*/  IMAD.SHL.U32 R8, R25, 0x8, RZ ;  /* 0x0000000819087824 */ /* 0x000fc600078e00ff */
[----:B------:R-:W-:Y:S02]  /*27e0*/  IADD3 R20, P2, PT, -R13, R4, RZ ;  /* 0x000000040d147210 */ /* 0x000fe40007f5e1ff */
[----:B------:R-:W-:Y:S02]  /*27f0*/  LOP3.LUT R8, R8, 0xfffffff8, RZ, 0xc0, !PT ;  /* 0xfffffff808087812 */ /* 0x000fe400078ec0ff */
[----:B------:R-:W-:-:S03]  /*2800*/  IADD3.X R24, PT, PT, R5, -0x1, RZ, P2, !PT ;  /* 0xffffffff05187810 */ /* 0x000fc600017fe4ff */
[----:B0-----:R-:W-:Y:S02]  /*2810*/  IMAD.IADD R29, R1, 0x1, R8 ;  /* 0x00000001011d7824 */ /* 0x001fe400078e0208 */
[-C--:B--2---:R-:W-:Y:S02]  /*2820*/  IMAD R31, R15, R26.reuse, RZ ;  /* 0x0000001a0f1f7224 */ /* 0x084fe400078e02ff */
[----:B------:R-:W-:Y:S01]  /*2830*/  IMAD.WIDE.U32 R16, R14, R26, RZ ;  /* 0x0000001a0e107225 */ /* 0x000fe200078e00ff */
[----:B------:R-:W-:-:S03]  /*2840*/  IADD3.X R26, PT, PT, R12, 0x3, RZ, P1, !PT ;  /* 0x000000030c1a7810 */ /* 0x000fc60000ffe4ff */
[----:B------:R-:W-:Y:S01]  /*2850*/  IMAD R31, R27, R14, R31 ;  /* 0x0000000e1b1f7224 */ /* 0x000fe200078e021f */
[----:B------:R-:W-:Y:S02]  /*2860*/  SHF.R.S64 R6, R9, 0x1d, R26 ;  /* 0x0000001d09067819 */ /* 0x000fe4000000101a */
[C---:B------:R-:W-:Y:S02]  /*2870*/  LEA R14, P2, R20.reuse, R10, 0x3 ;  /* 0x0000000a140e7211 */ /* 0x040fe400078418ff */
[----:B------:R-:W-:Y:S01]  /*2880*/  IADD3 R7, PT, PT, R17, R31, RZ ;  /* 0x0000001f11077210 */ /* 0x000fe20007ffe0ff */
[----:B------:R-:W-:Y:S01]  /*2890*/  IMAD.IADD R26, R1, 0x1, R6 ;  /* 0x00000001011a7824 */ /* 0x000fe200078e0206 */
[----:B------:R-:W-:Y:S02]  /*28a0*/  LEA.HI.X R15, R20, R11, R24, 0x3, P2 ;  /* 0x0000000b140f7211 */ /* 0x000fe400010f1c18 */
[----:B------:R-:W-:-:S04]  /*28b0*/  MOV R6, R16 ;  /* 0x0000001000067202 */ /* 0x000fc80000000f00 */
[----:B------:R-:W2:Y:S04]  /*28c0*/  LDG.E.64 R14, desc[UR10][R14.64] ;  /* 0x0000000a0e0e7981 */ /* 0x000ea8000c1e1b00 */
[----:B------:R0:W-:Y:S04]  /*28d0*/  STL.64 [R29], R6 ;  /* 0x000000061d007387 */ /* 0x0001e80000100a00 */
        /* <DEDUP_REMOVED lines=30> */
[C---:B------:R-:W-:Y:S02]  /*2ac0*/  LEA R14, P2, R20.reuse, R10, 0x3 ;  /* 0x0000000a140e7211 */ /* 0x040fe400078418ff */
[----:B------:R-:W-:Y:S02]  /*2ad0*/  SHF.R.S64 R6, R9, 0x1d, R26 ;  /* 0x0000001d09067819 */ /* 0x000fe4000000101a */
[----:B------:R-:W-:Y:S02]  /*2ae0*/  IADD3 R17, PT, PT, R17, R31, RZ ;  /* 0x0000001f11117210 */ /* 0x000fe40007ffe0ff */
[----:B------:R-:W-:Y:S01]  /*2af0*/  LEA.HI.X R15, R20, R11, R24, 0x3, P2 ;  /* 0x0000000b140f7211 */ /* 0x000fe200010f1c18 */
[----:B------:R-:W-:Y:S02]  /*2b00*/  IMAD.IADD R26, R1, 0x1, R6 ;  /* 0x00000001011a7824 */ /* 0x000fe400078e0206 */
[----:B------:R1:W-:Y:S04]  /*2b10*/  STL.64 [R29], R16 ;  /* 0x000000101d007387 */ /* 0x0003e80000100a00 */
[----:B------:R-:W2:Y:S04]  /*2b20*/  LDG.E.64 R14, desc[UR10][R14.64] ;  /* 0x0000000a0e0e7981 */ /* 0x000ea8000c1e1b00 */
[----:B------:R-:W2:Y:S01]  /*2b30*/  LDL.64 R6, [R26] ;  /* 0x000000001a067983 */ /* 0x000ea20000100a00 */
[----:B------:R-:W-:Y:S01]  /*2b40*/  IADD3 R27, PT, PT, R12, 0x7, RZ ;  /* 0x000000070c1b7810 */ /* 0x000fe20007ffe0ff */
[----:B------:R-:W-:-:S03]  /*2b50*/  IMAD.SHL.U32 R8, R13, 0x8, RZ ;  /* 0x000000080d087824 */ /* 0x000fc600078e00ff */
[----:B------:R-:W-:Y:S02]  /*2b60*/  IADD3 R20, P2, PT, -R27, R4, RZ ;  /* 0x000000041b147210 */ /* 0x000fe40007f5e1ff */
[----:B------:R-:W-:Y:S01]  /*2b70*/  LOP3.LUT R8, R8, 0xfffffff8, RZ, 0xc0, !PT ;  /* 0xfffffff808087812 */ /* 0x000fe200078ec0ff */
[-C--:B--2---:R-:W-:Y:S02]  /*2b80*/  IMAD R31, R15, R6.reuse, RZ ;  /* 0x000000060f1f7224 */ /* 0x084fe400078e02ff */
[----:B------:R-:W-:Y:S01]  /*2b90*/  IMAD.WIDE.U32 R24, R14, R6, RZ ;  /* 0x000000060e187225 */ /* 0x000fe200078e00ff */
[----:B------:R-:W-:Y:S02]  /*2ba0*/  IADD3.X R6, PT, PT, R12, 0x6, RZ, P1, !PT ;  /* 0x000000060c067810 */ /* 0x000fe40000ffe4ff */
[----:B------:R-:W-:Y:S01]  /*2bb0*/  LEA R10, P1, R20, R10, 0x3 ;  /* 0x0000000a140a7211 */ /* 0x000fe200078218ff */
[----:B------:R-:W-:Y:S01]  /*2bc0*/  IMAD R31, R7, R14, R31 ;  /* 0x0000000e071f7224 */ /* 0x000fe200078e021f */
[----:B------:R-:W-:-:S02]  /*2bd0*/  IADD3.X R7, PT, PT, R5, -0x1, RZ, P2, !PT ;  /* 0xffffffff05077810 */ /* 0x000fc400017fe4ff */
[----:B------:R-:W-:Y:S01]  /*2be0*/  SHF.R.S64 R6, R9, 0x1d, R6 ;  /* 0x0000001d09067819 */ /* 0x000fe20000001006 */
[----:B------:R-:W-:Y:S01]  /*2bf0*/  IMAD.IADD R25, R25, 0x1, R31 ;  /* 0x0000000119197824 */ /* 0x000fe200078e021f */
[----:B------:R-:W-:Y:S02]  /*2c00*/  LEA.HI.X R11, R20, R11, R7, 0x3, P1 ;  /* 0x0000000b140b7211 */ /* 0x000fe400008f1c07 */
[C---:B------:R-:W-:Y:S01]  /*2c10*/  IADD3 R15, PT, PT, R1.reuse, R8, RZ ;  /* 0x00000008010f7210 */ /* 0x040fe20007ffe0ff */
[----:B------:R-:W-:-:S03]  /*2c20*/  IMAD.IADD R7, R1, 0x1, R6 ;  /* 0x0000000101077824 */ /* 0x000fc600078e0206 */
[----:B------:R-:W2:Y:S04]  /*2c30*/  LDG.E.64 R10, desc[UR10][R10.64] ;  /* 0x0000000a0a0a7981 */ /* 0x000ea8000c1e1b00 */
[----:B------:R1:W-:Y:S04]  /*2c40*/  STL.64 [R15], R24 ;  /* 0x000000180f007387 */ /* 0x0003e80000100a00 */
[----:B------:R-:W2:Y:S01]  /*2c50*/  LDL.64 R6, [R7] ;  /* 0x0000000007067983 */ /* 0x000ea20000100a00 */
[----:B------:R-:W-:Y:S02]  /*2c60*/  IMAD.SHL.U32 R27, R27, 0x8, RZ ;  /* 0x000000081b1b7824 */ /* 0x000fe400078e00ff */
[----:B------:R-:W-:-:S02]  /*2c70*/  VIADD R12, R12, 0x8 ;  /* 0x000000080c0c7836 */ /* 0x000fc40000000000 */
[-C--:B--2---:R-:W-:Y:S02]  /*2c80*/  IMAD R13, R11, R6.reuse, RZ ;  /* 0x000000060b0d7224 */ /* 0x084fe400078e02ff */
[----:B------:R-:W-:Y:S01]  /*2c90*/  IMAD.WIDE.U32 R8, R10, R6, RZ ;  /* 0x000000060a087225 */ /* 0x000fe200078e00ff */
[----:B------:R-:W-:-:S03]  /*2ca0*/  LOP3.LUT R6, R27, 0xfffffff8, RZ, 0xc0, !PT ;  /* 0xfffffff81b067812 */ /* 0x000fc600078ec0ff */
[----:B------:R-:W-:-:S05]  /*2cb0*/  IMAD R13, R7, R10, R13 ;  /* 0x0000000a070d7224 */ /* 0x000fca00078e020d */
[----:B------:R-:W-:Y:S01]  /*2cc0*/  IADD3 R9, PT, PT, R9, R13, RZ ;  /* 0x0000000d09097210 */ /* 0x000fe20007ffe0ff */
[----:B------:R-:W-:-:S05]  /*2cd0*/  IMAD.IADD R13, R1, 0x1, R6 ;  /* 0x00000001010d7824 */ /* 0x000fca00078e0206 */
[----:B------:R1:W-:Y:S01]  /*2ce0*/  STL.64 [R13], R8 ;  /* 0x000000080d007387 */ /* 0x0003e20000100a00 */
[----:B------:R-:W-:-:S07]  /*2cf0*/  HFMA2 R7, -RZ, RZ, 0, 0 ;  /* 0x00000000ff077431 */ /* 0x000fce00000001ff */
.L_x_9:
[----:B------:R-:W-:-:S04]  /*2d00*/  LOP3.LUT R6, R22, 0x7, RZ, 0xc0, !PT ;  /* 0x0000000716067812 */ /* 0x000fc800078ec0ff */
[----:B------:R-:W-:-:S04]  /*2d10*/  ISETP.NE.U32.AND P1, PT, R6, RZ, PT ;  /* 0x000000ff0600720c */ /* 0x000fc80003f25070 */
[----:B------:R-:W-:-:S13]  /*2d20*/  ISETP.NE.AND.EX P1, PT, RZ, RZ, PT, P1 ;  /* 0x000000ffff00720c */ /* 0x000fda0003f25310 */
[----:B------:R-:W-:Y:S05]  /*2d30*/  @!P1 BRA `(.L_x_6) ;  /* 0x0000000400ac9947 */ /* 0x000fea0003800000 */
[----:B------:R-:W-:Y:S02]  /*2d40*/  ISETP.GE.U32.AND P1, PT, R6, 0x4, PT ;  /* 0x000000040600780c */ /* 0x000fe40003f26070 */
[----:B------:R-:W-:Y:S02]  /*2d50*/  LOP3.LUT R22, R22, 0x3, RZ, 0xc0, !PT ;  /* 0x0000000316167812 */ /* 0x000fe400078ec0ff */
[----:B------:R-:W-:-:S13]  /*2d60*/  ISETP.GE.U32.AND.EX P1, PT, RZ, RZ, PT, P1 ;  /* 0x000000ffff00720c */ /* 0x000fda0003f26110 */
[----:B------:R-:W-:Y:S05]  /*2d70*/  @!P1 BRA `(.L_x_10) ;  /* 0x0000000400289947 */ /* 0x000fea0003800000 */
[----:B------:R-:W2:Y:S01]  /*2d80*/  LDC.64 R10, c[0x0][0x3a0] ;  /* 0x0000e800ff0a7b82 */ /* 0x000ea20000000a00 */
[----:B01----:R-:W-:Y:S02]  /*2d90*/  IADD3 R9, P1, PT, RZ, RZ, RZ ;  /* 0x000000ffff097210 */ /* 0x003fe40007f3e0ff */
[C---:B------:R-:W-:Y:S02]  /*2da0*/  IADD3 R8, P2, PT, -R12.reuse, R4, RZ ;  /* 0x000000040c087210 */ /* 0x040fe40007f5e1ff */
[----:B------:R-:W-:-:S03]  /*2db0*/  IADD3.X R6, PT, PT, R12, -0x1, RZ, P1, !PT ;  /* 0xffffffff0c067810 */ /* 0x000fc60000ffe4ff */
[----:B------:R-:W-:Y:S01]  /*2dc0*/  IMAD.X R7, R5, 0x1, ~R7, P2 ;  /* 0x0000000105077824 */ /* 0x000fe200010e0e07 */
[----:B------:R-:W-:Y:S02]  /*2dd0*/  SHF.R.S64 R6, R9, 0x1d, R6 ;  /* 0x0000001d09067819 */ /* 0x000fe40000001006 */
[----:B--2---:R-:W-:-:S04]  /*2de0*/  LEA R16, P2, R8, R10, 0x3 ;  /* 0x0000000a08107211 */ /* 0x004fc800078418ff */
[----:B------:R-:W-:Y:S01]  /*2df0*/  LEA.HI.X R17, R8, R11, R7, 0x3, P2 ;  /* 0x0000000b08117211 */ /* 0x000fe200010f1c07 */
[----:B------:R-:W-:-:S05]  /*2e00*/  IMAD.IADD R7, R1, 0x1, R6 ;  /* 0x0000000101077824 */ /* 0x000fca00078e0206 */
[----:B------:R-:W2:Y:S04]  /*2e10*/  LDG.E.64 R16, desc[UR10][R16.64] ;  /* 0x0000000a10107981 */ /* 0x000ea8000c1e1b00 */
[----:B------:R-:W2:Y:S01]  /*2e20*/  LDL.64 R6, [R7] ;  /* 0x0000000007067983 */ /* 0x000ea20000100a00 */
[----:B------:R-:W-:-:S04]  /*2e30*/  IADD3 R23, PT, PT, R12, 0x1, RZ ;  /* 0x000000010c177810 */ /* 0x000fc80007ffe0ff */
[----:B------:R-:W-:-:S04]  /*2e40*/  IADD3 R8, P2, PT, -R23, R4, RZ ;  /* 0x0000000417087210 */ /* 0x000fc80007f5e1ff */
[----:B------:R-:W-:Y:S02]  /*2e50*/  IADD3.X R20, PT, PT, R5, -0x1, RZ, P2, !PT ;  /* 0xffffffff05147810 */ /* 0x000fe400017fe4ff */
[----:B------:R-:W-:Y:S01]  /*2e60*/  LEA R24, P2, R8, R10, 0x3 ;  /* 0x0000000a08187211 */ /* 0x000fe200078418ff */
[----:B------:R-:W-:-:S03]  /*2e70*/  IMAD.U32 R29, R12, 0x8, R1 ;  /* 0x000000080c1d7824 */ /* 0x000fc600078e0001 */
[----:B------:R-:W-:Y:S01]  /*2e80*/  LEA.HI.X R25, R8, R11, R20, 0x3, P2 ;  /* 0x0000000b08197211 */ /* 0x000fe200010f1c14 */
[-C--:B--2---:R-:W-:Y:S02]  /*2e90*/  IMAD R13, R17, R6.reuse, RZ ;  /* 0x00000006110d7224 */ /* 0x084fe400078e02ff */
[----:B------:R-:W-:Y:S01]  /*2ea0*/  IMAD.WIDE.U32 R14, R16, R6, RZ ;  /* 0x00000006100e7225 */ /* 0x000fe200078e00ff */
[----:B------:R-:W-:-:S03]  /*2eb0*/  SHF.R.S64 R6, RZ, 0x1d, R12 ;  /* 0x0000001dff067819 */ /* 0x000fc6000000100c */
[----:B------:R-:W-:Y:S01]  /*2ec0*/  IMAD R13, R16, R7, R13 ;  /* 0x00000007100d7224 */ /* 0x000fe200078e020d */
[----:B------:R-:W-:Y:S01]  /*2ed0*/  IADD3 R8, PT, PT, R1, R6, RZ ;  /* 0x0000000601087210 */ /* 0x000fe20007ffe0ff */
[----:B------:R-:W-:Y:S01]  /*2ee0*/  IMAD.MOV.U32 R26, RZ, RZ, R14 ;  /* 0x000000ffff1a7224 */ /* 0x000fe200078e000e */
[----:B------:R-:W2:Y:S01]  /*2ef0*/  LDG.E.64 R6, desc[UR10][R24.64] ;  /* 0x0000000a18067981 */ /* 0x000ea2000c1e1b00 */
[----:B------:R-:W-:-:S05]  /*2f00*/  IMAD.IADD R27, R15, 0x1, R13 ;  /* 0x000000010f1b7824 */ /* 0x000fca00078e020d */
[----:B------:R0:W-:Y:S04]  /*2f10*/  STL.64 [R29], R26 ;  /* 0x0000001a1d007387 */ /* 0x0001e80000100a00 */
[----:B------:R1:W2:Y:S01]  /*2f20*/  LDL.64 R14, [R8] ;  /* 0x00000000080e7983 */ /* 0x0002a20000100a00 */
[C---:B------:R-:W-:Y:S01]  /*2f30*/  VIADD R13, R12.reuse, 0x2 ;  /* 0x000000020c0d7836 */ /* 0x040fe20000000000 */
[----:B------:R-:W-:-:S04]  /*2f40*/  IADD3.X R28, PT, PT, R12, 0x1, RZ, P1, !PT ;  /* 0x000000010c1c7810 */ /* 0x000fc80000ffe4ff */
[----:B------:R-:W-:Y:S02]  /*2f50*/  IADD3 R20, P2, PT, -R13, R4, RZ ;  /* 0x000000040d147210 */ /* 0x000fe40007f5e1ff */
[----:B-1----:R-:W-:-:S04]  /*2f60*/  SHF.R.S64 R8, R9, 0x1d, R28 ;  /* 0x0000001d09087819 */ /* 0x002fc8000000101c */
[----:B------:R-:W-:Y:S01]  /*2f70*/  IADD3 R24, PT, PT, R1, R8, RZ ;  /* 0x0000000801187210 */ /* 0x000fe20007ffe0ff */
[-C--:B--2---:R-:W-:Y:S02]  /*2f80*/  IMAD R7, R7, R14.reuse, RZ ;  /* 0x0000000e07077224 */ /* 0x084fe400078e02ff */
[----:B------:R-:W-:-:S04]  /*2f90*/  IMAD.WIDE.U32 R16, R6, R14, RZ ;  /* 0x0000000e06107225 */ /* 0x000fc800078e00ff */
[----:B------:R-:W-:Y:S01]  /*2fa0*/  IMAD R7, R6, R15, R7 ;  /* 0x0000000f06077224 */ /* 0x000fe200078e0207 */
[----:B------:R-:W-:Y:S02]  /*2fb0*/  SHF.L.U32 R6, R23, 0x3, RZ ;  /* 0x0000000317067819 */ /* 0x000fe400000006ff */
[----:B------:R-:W-:Y:S02]  /*2fc0*/  IADD3.X R15, PT, PT, R5, -0x1, RZ, P2, !PT ;  /* 0xffffffff050f7810 */ /* 0x000fe400017fe4ff */
[----:B------:R-:W-:Y:S02]  /*2fd0*/  LOP3.LUT R6, R6, 0xfffffff8, RZ, 0xc0, !PT ;  /* 0xfffffff806067812 */ /* 0x000fe400078ec0ff */
[C---:B------:R-:W-:Y:S01]  /*2fe0*/  LEA R14, P2, R20.reuse, R10, 0x3 ;  /* 0x0000000a140e7211 */ /* 0x040fe200078418ff */
[----:B------:R-:W-:Y:S02]  /*2ff0*/  IMAD.IADD R7, R17, 0x1, R7 ;  /* 0x0000000111077824 */ /* 0x000fe400078e0207 */
[----:B0-----:R-:W-:Y:S01]  /*3000*/  IMAD.IADD R29, R1, 0x1, R6 ;  /* 0x00000001011d7824 */ /* 0x001fe200078e0206 */
[----:B------:R-:W-:Y:S01]  /*3010*/  LEA.HI.X R15, R20, R11, R15, 0x3, P2 ;  /* 0x0000000b140f7211 */ /* 0x000fe200010f1c0f */
[----:B------:R-:W-:-:S05]  /*3020*/  IMAD.MOV.U32 R6, RZ, RZ, R16 ;  /* 0x000000ffff067224 */ /* 0x000fca00078e0010 */
[----:B------:R0:W-:Y:S04]  /*3030*/  STL.64 [R29], R6 ;  /* 0x000000061d007387 */ /* 0x0001e80000100a00 */
[----:B------:R-:W2:Y:S04]  /*3040*/  LDG.E.64 R14, desc[UR10][R14.64] ;  /* 0x0000000a0e0e7981 */ /* 0x000ea8000c1e1b00 */
[----:B------:R-:W2:Y:S01]  /*3050*/  LDL.64 R24, [R24] ;  /* 0x0000000018187983 */ /* 0x000ea20000100a00 */
[----:B------:R-:W-:Y:S01]  /*3060*/  VIADD R23, R12, 0x3 ;  /* 0x000000030c177836 */ /* 0x000fe20000000000 */
[----:B------:R-:W-:-:S02]  /*3070*/  SHF.L.U32 R13, R13, 0x3, RZ ;  /* 0x000000030d0d7819 */ /* 0x000fc400000006ff */
[----:B------:R-:W-:Y:S02]  /*3080*/  IADD3.X R8, PT, PT, R12, 0x2, RZ, P1, !PT ;  /* 0x000000020c087810 */ /* 0x000fe40000ffe4ff */
[----:B------:R-:W-:Y:S02]  /*3090*/  IADD3 R20, P2, PT, -R23, R4, RZ ;  /* 0x0000000417147210 */ /* 0x000fe40007f5e1ff */
[----:B0-----:R-:W-:Y:S02]  /*30a0*/  LOP3.LUT R6, R13, 0xfffffff8, RZ, 0xc0, !PT ;  /* 0xfffffff80d067812 */ /* 0x001fe400078ec0ff */
[----:B------:R-:W-:Y:S02]  /*30b0*/  LEA R10, P1, R20, R10, 0x3 ;  /* 0x0000000a140a7211 */ /* 0x000fe400078218ff */
[----:B------:R-:W-:-:S04]  /*30c0*/  SHF.R.S64 R8, R9, 0x1d, R8 ;  /* 0x0000001d09087819 */ /* 0x000fc80000001008 */
[----:B------:R-:W-:Y:S01]  /*30d0*/  IADD3 R7, PT, PT, R1, R8, RZ ;  /* 0x0000000801077210 */ /* 0x000fe20007ffe0ff */
[-C--:B--2---:R-:W-:Y:S02]  /*30e0*/  IMAD R27, R15, R24.reuse, RZ ;  /* 0x000000180f1b7224 */ /* 0x084fe400078e02ff */
[----:B------:R-:W-:-:S04]  /*30f0*/  IMAD.WIDE.U32 R16, R14, R24, RZ ;  /* 0x000000180e107225 */ /* 0x000fc800078e00ff */
[----:B------:R-:W-:Y:S01]  /*3100*/  IMAD R27, R14, R25, R27 ;  /* 0x000000190e1b7224 */ /* 0x000fe200078e021b */
[----:B------:R-:W-:Y:S01]  /*3110*/  IADD3.X R25, PT, PT, R5, -0x1, RZ, P2, !PT ;  /* 0xffffffff05197810 */ /* 0x000fe200017fe4ff */
[----:B------:R-:W-:Y:S02]  /*3120*/  IMAD.IADD R15, R1, 0x1, R6 ;  /* 0x00000001010f7824 */ /* 0x000fe400078e0206 */
[----:B------:R-:W-:Y:S01]  /*3130*/  IMAD.IADD R17, R17, 0x1, R27 ;  /* 0x0000000111117824 */ /* 0x000fe200078e021b */
[----:B------:R-:W-:-:S04]  /*3140*/  LEA.HI.X R11, R20, R11, R25, 0x3, P1 ;  /* 0x0000000b140b7211 */ /* 0x000fc800008f1c19 */
[----:B------:R2:W-:Y:S04]  /*3150*/  STL.64 [R15], R16 ;  /* 0x000000100f007387 */ /* 0x0005e80000100a00 */
[----:B------:R-:W3:Y:S04]  /*3160*/  LDG.E.64 R10, desc[UR10][R10.64] ;  /* 0x0000000a0a0a7981 */ /* 0x000ee8000c1e1b00 */
[----:B------:R-:W3:Y:S01]  /*3170*/  LDL.64 R6, [R7] ;  /* 0x0000000007067983 */ /* 0x000ee20000100a00 */
[----:B------:R-:W-:Y:S02]  /*3180*/  IMAD.SHL.U32 R23, R23, 0x8, RZ ;  /* 0x0000000817177824 */ /* 0x000fe400078e00ff */
[----:B------:R-:W-:-:S02]  /*3190*/  VIADD R12, R12, 0x4 ;  /* 0x000000040c0c7836 */ /* 0x000fc40000000000 */
[-C--:B---3--:R-:W-:Y:S02]  /*31a0*/  IMAD R13, R11, R6.reuse, RZ ;  /* 0x000000060b0d7224 */ /* 0x088fe400078e02ff */
[----:B------:R-:W-:Y:S01]  /*31b0*/  IMAD.WIDE.U32 R8, R10, R6, RZ ;  /* 0x000000060a087225 */ /* 0x000fe200078e00ff */
[----:B------:R-:W-:-:S03]  /*31c0*/  LOP3.LUT R6, R23, 0xfffffff8, RZ, 0xc0, !PT ;  /* 0xfffffff817067812 */ /* 0x000fc600078ec0ff */
[----:B------:R-:W-:-:S04]  /*31d0*/  IMAD R13, R10, R7, R13 ;  /* 0x000000070a0d7224 */ /* 0x000fc800078e020d */
[----:B------:R-:W-:Y:S01]  /*31e0*/  IMAD.IADD R9, R9, 0x1, R13 ;  /* 0x0000000109097824 */ /* 0x000fe200078e020d */
[----:B------:R-:W-:-:S05]  /*31f0*/  IADD3 R13, PT, PT, R1, R6, RZ ;  /* 0x00000006010d7210 */ /* 0x000fca0007ffe0ff */
[----:B------:R2:W-:Y:S01]  /*3200*/  STL.64 [R13], R8 ;  /* 0x000000080d007387 */ /* 0x0005e20000100a00 */
[----:B------:R-:W-:-:S07]  /*3210*/  IMAD.MOV.U32 R7, RZ, RZ, RZ ;  /* 0x000000ffff077224 */ /* 0x000fce00078e00ff */
.L_x_10:
[----:B012---:R-:W2:Y:S01]  /*3220*/  LDC.64 R8, c[0x0][0x3a0] ;  /* 0x0000e800ff087b82 */ /* 0x007ea20000000a00 */
[----:B------:R-:W-:Y:S02]  /*3230*/  MOV R10, RZ ;  /* 0x000000ff000a7202 */ /* 0x000fe40000000f00 */
[----:B------:R-:W-:-:S04]  /*3240*/  ISETP.NE.U32.AND P1, PT, R22, RZ, PT ;  /* 0x000000ff1600720c */ /* 0x000fc80003f25070 */
[----:B------:R-:W-:-:S13]  /*3250*/  ISETP.NE.AND.EX P1, PT, R10, RZ, PT, P1 ;  /* 0x000000ff0a00720c */ /* 0x000fda0003f25310 */
[----:B------:R-:W-:Y:S05]  /*3260*/  @!P1 BRA `(.L_x_6) ;  /* 0x0000000000609947 */ /* 0x000fea0003800000 */
.L_x_11:
[----:B------:R-:W-:Y:S02]  /*3270*/  IADD3 R13, P2, PT, RZ, RZ, RZ ;  /* 0x000000ffff0d7210 */ /* 0x000fe40007f5e0ff */
[C---:B---3--:R-:W-:Y:S02]  /*3280*/  IADD3 R11, P1, PT, -R12.reuse, R4, RZ ;  /* 0x000000040c0b7210 */ /* 0x048fe40007f3e1ff */
[----:B------:R-:W-:-:S03]  /*3290*/  IADD3.X R6, PT, PT, R12, -0x1, RZ, P2, !PT ;  /* 0xffffffff0c067810 */ /* 0x000fc600017fe4ff */
[----:B------:R-:W-:Y:S01]  /*32a0*/  IMAD.X R16, R5, 0x1, ~R7, P1 ;  /* 0x0000000105107824 */ /* 0x000fe200008e0e07 */
[----:B--2---:R-:W-:Y:S02]  /*32b0*/  LEA R14, P1, R11, R8, 0x3 ;  /* 0x000000080b0e7211 */ /* 0x004fe400078218ff */
[----:B------:R-:W-:Y:S02]  /*32c0*/  SHF.R.S64 R6, R13, 0x1d, R6 ;  /* 0x0000001d0d067819 */ /* 0x000fe40000001006 */
[----:B------:R-:W-:-:S03]  /*32d0*/  LEA.HI.X R15, R11, R9, R16, 0x3, P1 ;  /* 0x000000090b0f7211 */ /* 0x000fc600008f1c10 */
[----:B------:R-:W-:-:S03]  /*32e0*/  IMAD.IADD R13, R1, 0x1, R6 ;  /* 0x00000001010d7824 */ /* 0x000fc600078e0206 */
[----:B------:R-:W2:Y:S04]  /*32f0*/  LDG.E.64 R14, desc[UR10][R14.64] ;  /* 0x0000000a0e0e7981 */ /* 0x000ea8000c1e1b00 */
[----:B------:R-:W2:Y:S01]  /*3300*/  LDL.64 R16, [R13] ;  /* 0x000000000d107983 */ /* 0x000ea20000100a00 */
[----:B------:R-:W-:-:S04]  /*3310*/  IADD3 R22, P1, PT, R22, -0x1, RZ ;  /* 0xffffffff16167810 */ /* 0x000fc80007f3e0ff */
[----:B------:R-:W-:Y:S02]  /*3320*/  IADD3.X R10, PT, PT, R10, -0x1, RZ, P1, !PT ;  /* 0xffffffff0a0a7810 */ /* 0x000fe40000ffe4ff */
[----:B------:R-:W-:-:S04]  /*3330*/  ISETP.NE.U32.AND P1, PT, R22, RZ, PT ;  /* 0x000000ff1600720c */ /* 0x000fc80003f25070 */
[----:B------:R-:W-:Y:S01]  /*3340*/  ISETP.NE.AND.EX P1, PT, R10, RZ, PT, P1 ;  /* 0x000000ff0a00720c */ /* 0x000fe20003f25310 */
[-C--:B--2---:R-:W-:Y:S02]  /*3350*/  IMAD R11, R15, R16.reuse, RZ ;  /* 0x000000100f0b7224 */ /* 0x084fe400078e02ff */
[----:B------:R-:W-:-:S04]  /*3360*/  IMAD.WIDE.U32 R6, R14, R16, RZ ;  /* 0x000000100e067225 */ /* 0x000fc800078e00ff */
[----:B------:R-:W-:Y:S02]  /*3370*/  IMAD R11, R17, R14, R11 ;  /* 0x0000000e110b7224 */ /* 0x000fe400078e020b */
[----:B------:R-:W-:-:S03]  /*3380*/  IMAD.MOV.U32 R16, RZ, RZ, R6 ;  /* 0x000000ffff107224 */ /* 0x000fc600078e0006 */
[----:B------:R-:W-:Y:S01]  /*3390*/  IADD3 R17, PT, PT, R7, R11, RZ ;  /* 0x0000000b07117210 */ /* 0x000fe20007ffe0ff */
[C---:B------:R-:W-:Y:S01]  /*33a0*/  IMAD.U32 R11, R12.reuse, 0x8, R1 ;  /* 0x000000080c0b7824 */ /* 0x040fe200078e0001 */
[----:B------:R-:W-:Y:S01]  /*33b0*/  IADD3 R12, PT, PT, R12, 0x1, RZ ;  /* 0x000000010c0c7810 */ /* 0x000fe20007ffe0ff */
[----:B------:R-:W-:-:S03]  /*33c0*/  IMAD.MOV.U32 R7, RZ, RZ, RZ ;  /* 0x000000ffff077224 */ /* 0x000fc600078e00ff */
[----:B------:R3:W-:Y:S01]  /*33d0*/  STL.64 [R11], R16 ;  /* 0x000000100b007387 */ /* 0x0007e20000100a00 */
[----:B------:R-:W-:Y:S05]  /*33e0*/  @P1 BRA `(.L_x_11) ;  /* 0xfffffffc00a01947 */ /* 0x000fea000383ffff */
.L_x_6:
[----:B------:R-:W-:Y:S01]  /*33f0*/  ISETP.GE.U32.AND P1, PT, R4, 0x1, PT ;  /* 0x000000010400780c */ /* 0x000fe20003f26070 */
[----:B-1----:R-:W-:Y:S02]  /*3400*/  HFMA2 R7, -RZ, RZ, 0, 0 ;  /* 0x00000000ff077431 */ /* 0x002fe400000001ff */
[----:B------:R-:W-:Y:S01]  /*3410*/  IMAD.MOV.U32 R10, RZ, RZ, 0x1 ;  /* 0x00000001ff0a7424 */ /* 0x000fe200078e00ff */
[----:B------:R-:W-:-:S13]  /*3420*/  ISETP.GE.AND.EX P1, PT, R5, RZ, PT, P1 ;  /* 0x000000ff0500720c */ /* 0x000fda0003f26310 */
[----:B------:R-:W-:Y:S05]  /*3430*/  @!P1 BRA `(.L_x_12) ;  /* 0x0000001000489947 */ /* 0x000fea0003800000 */
[C---:B------:R-:W-:Y:S01]  /*3440*/  IADD3 R6, P2, PT, R4.reuse, -0x1, RZ ;  /* 0xffffffff04067810 */ /* 0x040fe20007f5e0ff */
[----:B------:R-:W-:Y:S01]  /*3450*/  IMAD.MOV.U32 R10, RZ, RZ, 0x1 ;  /* 0x00000001ff0a7424 */ /* 0x000fe200078e00ff */
[----:B0-2---:R-:W-:Y:S01]  /*3460*/  LOP3.LUT R9, R4, 0xf, RZ, 0xc0, !PT ;  /* 0x0000000f04097812 */ /* 0x005fe200078ec0ff */
[----:B------:R-:W-:Y:S01]  /*3470*/  IMAD.MOV.U32 R8, RZ, RZ, RZ ;  /* 0x000000ffff087224 */ /* 0x000fe200078e00ff */
[----:B------:R-:W-:Y:S02]  /*3480*/  ISETP.GE.U32.AND P1, PT, R6, 0xf, PT ;  /* 0x0000000f0600780c */ /* 0x000fe40003f26070 */
[----:B------:R-:W-:Y:S02]  /*3490*/  IADD3.X R6, PT, PT, R5, -0x1, RZ, P2, !PT ;  /* 0xffffffff05067810 */ /* 0x000fe400017fe4ff */
[----:B------:R-:W-:Y:S02]  /*34a0*/  ISETP.NE.U32.AND P2, PT, R9, RZ, PT ;  /* 0x000000ff0900720c */ /* 0x000fe40003f45070 */
[----:B------:R-:W-:-:S02]  /*34b0*/  ISETP.GE.U32.AND.EX P1, PT, R6, RZ, PT, P1 ;  /* 0x000000ff0600720c */ /* 0x000fc40003f26110 */
[----:B------:R-:W-:Y:S02]  /*34c0*/  CS2R R6, SRZ ;  /* 0x0000000000067805 */ /* 0x000fe4000001ff00 */
[----:B------:R-:W-:-:S09]  /*34d0*/  ISETP.NE.AND.EX P2, PT, RZ, RZ, PT, P2 ;  /* 0x000000ffff00720c */ /* 0x000fd20003f45320 */
[----:B------:R-:W-:Y:S05]  /*34e0*/  @!P1 BRA `(.L_x_13) ;  /* 0x0000000400889947 */ /* 0x000fea0003800000 */
[----:B------:R-:W0:Y:S01]  /*34f0*/  LDCU.64 UR4, c[0x0][0x3a0] ;  /* 0x00007400ff0477ac */ /* 0x000e220008000a00 */
[----:B------:R-:W-:Y:S01]  /*3500*/  LOP3.LUT R6, R4, 0xfffffff0, RZ, 0xc0, !PT ;  /* 0xfffffff004067812 */ /* 0x000fe200078ec0ff */
[----:B------:R-:W-:Y:S01]  /*3510*/  IMAD.MOV.U32 R7, RZ, RZ, RZ ;  /* 0x000000ffff077224 */ /* 0x000fe200078e00ff */
[----:B------:R-:W-:Y:S02]  /*3520*/  LOP3.LUT R8, R5, 0x7fffffff, RZ, 0xc0, !PT ;  /* 0x7fffffff05087812 */ /* 0x000fe400078ec0ff */
[----:B------:R-:W-:Y:S01]  /*3530*/  MOV R10, 0x1 ;  /* 0x00000001000a7802 */ /* 0x000fe20000000f00 */
[----:B------:R-:W-:Y:S01]  /*3540*/  IMAD.MOV.U32 R20, RZ, RZ, R6 ;  /* 0x000000ffff147224 */ /* 0x000fe200078e0006 */
[----:B------:R-:W-:Y:S01]  /*3550*/  MOV R5, R8 ;  /* 0x0000000800057202 */ /* 0x000fe20000000f00 */
[----:B0-----:R-:W-:-:S04]  /*3560*/  UIADD3 UR4, UP0, UPT, UR4, 0x40, URZ ;  /* 0x0000004004047890 */ /* 0x001fc8000ff1e0ff */
[----:B------:R-:W-:Y:S02]  /*3570*/  UIADD3.X UR5, UPT, UPT, URZ, UR5, URZ, UP0, !UPT ;  /* 0x00000005ff057290 */ /* 0x000fe400087fe4ff */
[----:B------:R-:W-:-:S04]  /*3580*/  IMAD.U32 R12, RZ, RZ, UR4 ;  /* 0x00000004ff0c7e24 */ /* 0x000fc8000f8e00ff */
[----:B------:R-:W-:-:S07]  /*3590*/  IMAD.U32 R13, RZ, RZ, UR5 ;  /* 0x00000005ff0d7e24 */ /* 0x000fce000f8e00ff */
.L_x_14:
[----:B------:R-:W2:Y:S04]  /*35a0*/  LDG.E.64 R14, desc[UR10][R12.64+-0x40] ;  /* 0xffffc00a0c0e7981 */ /* 0x000ea8000c1e1b00 */
[----:B---3--:R-:W3:Y:S04]  /*35b0*/  LDG.E.64 R16, desc[UR10][R12.64+-0x38] ;  /* 0xffffc80a0c107981 */ /* 0x008ee8000c1e1b00 */
[----:B------:R-:W4:Y:S04]  /*35c0*/  LDG.E.64 R22, desc[UR10][R12.64+-0x30] ;  /* 0xffffd00a0c167981 */ /* 0x000f28000c1e1b00 */
[----:B------:R-:W5:Y:S01]  /*35d0*/  LDG.E.64 R24, desc[UR10][R12.64+-0x28] ;  /* 0xffffd80a0c187981 */ /* 0x000f62000c1e1b00 */
[----:B--2---:R-:W-:-:S04]  /*35e0*/  IMAD R11, R15, R10, RZ ;  /* 0x0000000a0f0b7224 */ /* 0x004fc800078e02ff */
[C---:B------:R-:W-:Y:S02]  /*35f0*/  IMAD R7, R14.reuse, R7, R11 ;  /* 0x000000070e077224 */ /* 0x040fe400078e020b */
[----:B------:R-:W-:Y:S02]  /*3600*/  IMAD.WIDE.U32 R10, R14, R10, RZ ;  /* 0x0000000a0e0a7225 */ /* 0x000fe400078e00ff */
[----:B------:R-:W2:Y:S03]  /*3610*/  LDG.E.64 R14, desc[UR10][R12.64+-0x20] ;  /* 0xffffe00a0c0e7981 */ /* 0x000ea6000c1e1b00 */
[----:B------:R-:W-:Y:S01]  /*3620*/  IADD3 R7, PT, PT, R11, R7, RZ ;  /* 0x000000070b077210 */ /* 0x000fe20007ffe0ff */
[----:B---3--:R-:W-:-:S04]  /*3630*/  IMAD R11, R17, R10, RZ ;  /* 0x0000000a110b7224 */ /* 0x008fc800078e02ff */
[C---:B------:R-:W-:Y:S02]  /*3640*/  IMAD R7, R16.reuse, R7, R11 ;  /* 0x0000000710077224 */ /* 0x040fe400078e020b */
[----:B------:R-:W-:Y:S02]  /*3650*/  IMAD.WIDE.U32 R10, R16, R10, RZ ;  /* 0x0000000a100a7225 */ /* 0x000fe400078e00ff */
[----:B------:R-:W3:Y:S02]  /*3660*/  LDG.E.64 R16, desc[UR10][R12.64+-0x18] ;  /* 0xffffe80a0c107981 */ /* 0x000ee4000c1e1b00 */
[----:B------:R-:W-:Y:S02]  /*3670*/  IMAD.IADD R7, R11, 0x1, R7 ;  /* 0x000000010b077824 */ /* 0x000fe400078e0207 */
[----:B----4-:R-:W-:-:S04]  /*3680*/  IMAD R11, R23, R10, RZ ;  /* 0x0000000a170b7224 */ /* 0x010fc800078e02ff */
[C---:B------:R-:W-:Y:S02]  /*3690*/  IMAD R7, R22.reuse, R7, R11 ;  /* 0x0000000716077224 */ /* 0x040fe400078e020b */
[----:B------:R-:W-:Y:S02]  /*36a0*/  IMAD.WIDE.U32 R10, R22, R10, RZ ;  /* 0x0000000a160a7225 */ /* 0x000fe400078e00ff */
[----:B------:R-:W4:Y:S02]  /*36b0*/  LDG.E.64 R22, desc[UR10][R12.64+-0x10] ;  /* 0xfffff00a0c167981 */ /* 0x000f24000c1e1b00 */
[----:B------:R-:W-:Y:S02]  /*36c0*/  IMAD.IADD R7, R11, 0x1, R7 ;  /* 0x000000010b077824 */ /* 0x000fe400078e0207 */
[----:B-----5:R-:W-:-:S04]  /*36d0*/  IMAD R11, R25, R10, RZ ;  /* 0x0000000a190b7224 */ /* 0x020fc800078e02ff */
[C---:B------:R-:W-:Y:S02]  /*36e0*/  IMAD R7, R24.reuse, R7, R11 ;  /* 0x0000000718077224 */ /* 0x040fe400078e020b */
[----:B------:R-:W-:Y:S02]  /*36f0*/  IMAD.WIDE.U32 R10, R24, R10, RZ ;  /* 0x0000000a180a7225 */ /* 0x000fe400078e00ff */
[----:B------:R-:W5:Y:S03]  /*3700*/  LDG.E.64 R24, desc[UR10][R12.64+-0x8] ;  /* 0xfffff80a0c187981 */ /* 0x000f66000c1e1b00 */
[----:B------:R-:W-:Y:S01]  /*3710*/  IADD3 R7, PT, PT, R11, R7, RZ ;  /* 0x000000070b077210 */ /* 0x000fe20007ffe0ff */
[----:B--2---:R-:W-:-:S04]  /*3720*/  IMAD R11, R15, R10, RZ ;  /* 0x0000000a0f0b7224 */ /* 0x004fc800078e02ff */
[C---:B------:R-:W-:Y:S02]  /*3730*/  IMAD R7, R14.reuse, R7, R11 ;  /* 0x000000070e077224 */ /* 0x040fe400078e020b */
[----:B------:R-:W-:Y:S02]  /*3740*/  IMAD.WIDE.U32 R10, R14, R10, RZ ;  /* 0x0000000a0e0a7225 */ /* 0x000fe400078e00ff */
[----:B------:R-:W2:Y:S02]  /*3750*/  LDG.E.64 R14, desc[UR10][R12.64] ;  /* 0x0000000a0c0e7981 */ /* 0x000ea4000c1e1b00 */
[----:B------:R-:W-:Y:S02]  /*3760*/  IMAD.IADD R7, R11, 0x1, R7 ;  /* 0x000000010b077824 */ /* 0x000fe400078e0207 */
        /* <DEDUP_REMOVED lines=8> */
[----:B------:R-:W4:Y:S03]  /*37f0*/  LDG.E.64 R22, desc[UR10][R12.64+0x10] ;  /* 0x0000100a0c167981 */ /* 0x000f26000c1e1b00 */
[----:B------:R-:W-:Y:S01]  /*3800*/  IADD3 R7, PT, PT, R11, R7, RZ ;  /* 0x000000070b077210 */ /* 0x000fe20007ffe0ff */
[----:B-----5:R-:W-:-:S04]  /*3810*/  IMAD R11, R25, R10, RZ ;  /* 0x0000000a190b7224 */ /* 0x020fc800078e02ff */
[C---:B------:R-:W-:Y:S02]  /*3820*/  IMAD R7, R24.reuse, R7, R11 ;  /* 0x0000000718077224 */ /* 0x040fe400078e020b */
[----:B------:R-:W-:Y:S02]  /*3830*/  IMAD.WIDE.U32 R10, R24, R10, RZ ;  /* 0x0000000a180a7225 */ /* 0x000fe400078e00ff */
[----:B------:R-:W5:Y:S02]  /*3840*/  LDG.E.64 R24, desc[UR10][R12.64+0x18] ;  /* 0x0000180a0c187981 */ /* 0x000f64000c1e1b00 */
[----:B------:R-:W-:Y:S02]  /*3850*/  IMAD.IADD R7, R11, 0x1, R7 ;  /* 0x000000010b077824 */ /* 0x000fe400078e0207 */
        /* <DEDUP_REMOVED lines=8> */
[----:B------:R-:W3:Y:S03]  /*38e0*/  LDG.E.64 R16, desc[UR10][R12.64+0x28] ;  /* 0x0000280a0c107981 */ /* 0x000ee6000c1e1b00 */
[----:B------:R-:W-:Y:S01]  /*38f0*/  IADD3 R7, PT, PT, R11, R7, RZ ;  /* 0x000000070b077210 */ /* 0x000fe20007ffe0ff */
        /* <DEDUP_REMOVED lines=8> */
[----:B------:R0:W5:Y:S01]  /*3980*/  LDG.E.64 R24, desc[UR10][R12.64+0x38] ;  /* 0x0000380a0c187981 */ /* 0x000162000c1e1b00 */
[----:B------:R-:W-:Y:S01]  /*3990*/  IADD3 R20, P1, PT, R20, -0x10, RZ ;  /* 0xfffffff014147810 */ /* 0x000fe20007f3e0ff */
[----:B------:R-:W-:-:S03]  /*39a0*/  IMAD.IADD R7, R11, 0x1, R7 ;  /* 0x000000010b077824 */ /* 0x000fc600078e0207 */
[----:B------:R-:W-:Y:S02]  /*39b0*/  IADD3.X R5, PT, PT, R5, -0x1, RZ, P1, !PT ;  /* 0xffffffff05057810 */ /* 0x000fe40000ffe4ff */
[----:B------:R-:W-:Y:S02]  /*39c0*/  ISETP.NE.U32.AND P1, PT, R20, RZ, PT ;  /* 0x000000ff1400720c */ /* 0x000fe40003f25070 */
[----:B0-----:R-:W-:Y:S02]  /*39d0*/  IADD3 R12, P3, PT, R12, 0x80, RZ ;  /* 0x000000800c0c7810 */ /* 0x001fe40007f7e0ff */
[----:B------:R-:W-:Y:S02]  /*39e0*/  ISETP.NE.AND.EX P1, PT, R5, RZ, PT, P1 ;  /* 0x000000ff0500720c */ /* 0x000fe40003f25310 */
[----:B------:R-:W-:Y:S01]  /*39f0*/  IADD3.X R13, PT, PT, RZ, R13, RZ, P3, !PT ;  /* 0x0000000dff0d7210 */ /* 0x000fe20001ffe4ff */
[----:B--2---:R-:W-:-:S04]  /*3a00*/  IMAD R11, R15, R10, RZ ;  /* 0x0000000a0f0b7224 */ /* 0x004fc800078e02ff */
[C---:B------:R-:W-:Y:S02]  /*3a10*/  IMAD R7, R14.reuse, R7, R11 ;  /* 0x000000070e077224 */ /* 0x040fe400078e020b */
[----:B------:R-:W-:-:S05]  /*3a20*/  IMAD.WIDE.U32 R10, R14, R10, RZ ;  /* 0x0000000a0e0a7225 */ /* 0x000fca00078e00ff */
[----:B------:R-:W-:Y:S01]  /*3a30*/  IADD3 R7, PT, PT, R11, R7, RZ ;  /* 0x000000070b077210 */ /* 0x000fe20007ffe0ff */
[-C--:B---3--:R-:W-:Y:S02]  /*3a40*/  IMAD R14, R17, R10.reuse, RZ ;  /* 0x0000000a110e7224 */ /* 0x088fe400078e02ff */
[----:B------:R-:W-:-:S04]  /*3a50*/  IMAD.WIDE.U32 R10, R16, R10, RZ ;  /* 0x0000000a100a7225 */ /* 0x000fc800078e00ff */
[----:B------:R-:W-:-:S04]  /*3a60*/  IMAD R7, R16, R7, R14 ;  /* 0x0000000710077224 */ /* 0x000fc800078e020e */
[----:B------:R-:W-:Y:S02]  /*3a70*/  IMAD.IADD R7, R11, 0x1, R7 ;  /* 0x000000010b077824 */ /* 0x000fe400078e0207 */
[-C--:B----4-:R-:W-:Y:S02]  /*3a80*/  IMAD R14, R23, R10.reuse, RZ ;  /* 0x0000000a170e7224 */ /* 0x090fe400078e02ff */
[----:B------:R-:W-:-:S04]  /*3a90*/  IMAD.WIDE.U32 R10, R22, R10, RZ ;  /* 0x0000000a160a7225 */ /* 0x000fc800078e00ff */
[----:B------:R-:W-:-:S04]  /*3aa0*/  IMAD R7, R22, R7, R14 ;  /* 0x0000000716077224 */ /* 0x000fc800078e020e */
[----:B------:R-:W-:Y:S02]  /*3ab0*/  IMAD.IADD R7, R11, 0x1, R7 ;  /* 0x000000010b077824 */ /* 0x000fe400078e0207 */
[-C--:B-----5:R-:W-:Y:S02]  /*3ac0*/  IMAD R14, R25, R10.reuse, RZ ;  /* 0x0000000a190e7224 */ /* 0x0a0fe400078e02ff */
[----:B------:R-:W-:-:S04]  /*3ad0*/  IMAD.WIDE.U32 R10, R24, R10, RZ ;  /* 0x0000000a180a7225 */ /* 0x000fc800078e00ff */
[----:B------:R-:W-:-:S04]  /*3ae0*/  IMAD R7, R24, R7, R14 ;  /* 0x0000000718077224 */ /* 0x000fc800078e020e */
[----:B------:R-:W-:Y:S01]  /*3af0*/  IMAD.IADD R7, R11, 0x1, R7 ;  /* 0x000000010b077824 */ /* 0x000fe200078e0207 */
[----:B------:R-:W-:Y:S06]  /*3b00*/  @P1 BRA `(.L_x_14) ;  /* 0xfffffff800a41947 */ /* 0x000fec000383ffff */
.L_x_13:
[----:B------:R-:W-:Y:S05]  /*3b10*/  @!P2 BRA `(.L_x_12) ;  /* 0x000000080090a947 */ /* 0x000fea0003800000 */
[----:B------:R-:W-:Y:S02]  /*3b20*/  ISETP.GE.U32.AND P2, PT, R9, 0x8, PT ;  /* 0x000000080900780c */ /* 0x000fe40003f46070 */
[----:B------:R-:W-:Y:S02]  /*3b30*/  LOP3.LUT R5, R4, 0x7, RZ, 0xc0, !PT ;  /* 0x0000000704057812 */ /* 0x000fe400078ec0ff */
[----:B------:R-:W-:Y:S02]  /*3b40*/  ISETP.GE.U32.AND.EX P2, PT, RZ, RZ, PT, P2 ;  /* 0x000000ffff00720c */ /* 0x000fe40003f46120 */
[----:B------:R-:W-:-:S04]  /*3b50*/  ISETP.NE.U32.AND P1, PT, R5, RZ, PT ;  /* 0x000000ff0500720c */ /* 0x000fc80003f25070 */
[----:B------:R-:W-:-:S07]  /*3b60*/  ISETP.NE.AND.EX P1, PT, RZ, RZ, PT, P1 ;  /* 0x000000ffff00720c */ /* 0x000fce0003f25310 */
[----:B------:R-:W-:Y:S06]  /*3b70*/  @!P2 BRA `(.L_x_15) ;  /* 0x000000040064a947 */ /* 0x000fec0003800000 */
[----:B------:R-:W0:Y:S01]  /*3b80*/  LDCU.64 UR4, c[0x0][0x3a0] ;  /* 0x00007400ff0477ac */ /* 0x000e220008000a00 */
[C---:B------:R-:W-:Y:S01]  /*3b90*/  IMAD.SHL.U32 R9, R6.reuse, 0x8, RZ ;  /* 0x0000000806097824 */ /* 0x040fe200078e00ff */
[----:B------:R-:W-:-:S04]  /*3ba0*/  SHF.L.U64.HI R8, R6, 0x3, R8 ;  /* 0x0000000306087819 */ /* 0x000fc80000010208 */
[----:B------:R-:W-:-:S04]  /*3bb0*/  IADD3 R24, P3, PT, R9, 0x8, RZ ;  /* 0x0000000809187810 */ /* 0x000fc80007f7e0ff */
[----:B---3--:R-:W-:Y:S02]  /*3bc0*/  IADD3.X R11, PT, PT, RZ, R8, RZ, P3, !PT ;  /* 0x00000008ff0b7210 */ /* 0x008fe40001ffe4ff */
[----:B0-----:R-:W-:-:S04]  /*3bd0*/  IADD3 R12, P2, PT, R9, UR4, RZ ;  /* 0x00000004090c7c10 */ /* 0x001fc8000ff5e0ff */
[----:B------:R-:W-:Y:S02]  /*3be0*/  IADD3.X R13, PT, PT, R8, UR5, RZ, P2, !PT ;  /* 0x00000005080d7c10 */ /* 0x000fe400097fe4ff */
[----:B------:R-:W-:-:S04]  /*3bf0*/  LOP3.LUT R24, R24, 0xfffffff8, RZ, 0xc0, !PT ;  /* 0xfffffff818187812 */ /* 0x000fc800078ec0ff */
[----:B------:R-:W2:Y:S01]  /*3c00*/  LDG.E.64 R12, desc[UR10][R12.64] ;  /* 0x0000000a0c0c7981 */ /* 0x000ea2000c1e1b00 */
[----:B------:R-:W-:Y:S02]  /*3c10*/  LOP3.LUT R11, R11, 0x7, RZ, 0xc0, !PT ;  /* 0x000000070b0b7812 */ /* 0x000fe400078ec0ff */
[----:B------:R-:W-:-:S04]  /*3c20*/  IADD3 R24, P2, PT, R24, UR4, RZ ;  /* 0x0000000418187c10 */ /* 0x000fc8000ff5e0ff */
[----:B------:R-:W-:-:S06]  /*3c30*/  IADD3.X R25, PT, PT, R11, UR5, RZ, P2, !PT ;  /* 0x000000050b197c10 */ /* 0x000fcc00097fe4ff */
[----:B------:R-:W3:Y:S01]  /*3c40*/  LDG.E.64 R24, desc[UR10][R24.64] ;  /* 0x0000000a18187981 */ /* 0x000ee2000c1e1b00 */
[C---:B------:R-:W-:Y:S02]  /*3c50*/  IADD3 R22, P2, PT, R9.reuse, 0x10, RZ ;  /* 0x0000001009167810 */ /* 0x040fe40007f5e0ff */
[----:B------:R-:W-:Y:S02]  /*3c60*/  IADD3 R16, P3, PT, R9, 0x18, RZ ;  /* 0x0000001809107810 */ /* 0x000fe40007f7e0ff */
[----:B------:R-:W-:Y:S01]  /*3c70*/  LOP3.LUT R22, R22, 0xfffffff8, RZ, 0xc0, !PT ;  /* 0xfffffff816167812 */ /* 0x000fe200078ec0ff */
[--C-:B------:R-:W-:Y:S01]  /*3c80*/  IMAD.X R14, RZ, RZ, R8.reuse, P2 ;  /* 0x000000ffff0e7224 */ /* 0x100fe200010e0608 */
[----:B------:R-:W-:Y:S01]  /*3c90*/  LOP3.LUT R16, R16, 0xfffffff8, RZ, 0xc0, !PT ;  /* 0xfffffff810107812 */ /* 0x000fe200078ec0ff */
[----:B------:R-:W-:Y:S01]  /*3ca0*/  IMAD.X R11, RZ, RZ, R8, P3 ;  /* 0x000000ffff0b7224 */ /* 0x000fe200018e0608 */
[----:B------:R-:W-:Y:S02]  /*3cb0*/  IADD3 R22, P2, PT, R22, UR4, RZ ;  /* 0x0000000416167c10 */ /* 0x000fe4000ff5e0ff */
[----:B------:R-:W-:-:S02]  /*3cc0*/  LOP3.LUT R14, R14, 0x7, RZ, 0xc0, !PT ;  /* 0x000000070e0e7812 */ /* 0x000fc400078ec0ff */
[----:B------:R-:W-:Y:S02]  /*3cd0*/  LOP3.LUT R11, R11, 0x7, RZ, 0xc0, !PT ;  /* 0x000000070b0b7812 */ /* 0x000fe400078ec0ff */
[----:B------:R-:W-:Y:S02]  /*3ce0*/  IADD3.X R23, PT, PT, R14, UR5, RZ, P2, !PT ;  /* 0x000000050e177c10 */ /* 0x000fe400097fe4ff */
[----:B------:R-:W-:Y:S02]  /*3cf0*/  IADD3 R14, P3, PT, R9, 0x20, RZ ;  /* 0x00000020090e7810 */ /* 0x000fe40007f7e0ff */
[----:B------:R-:W-:Y:S02]  /*3d00*/  IADD3 R16, P2, PT, R16, UR4, RZ ;  /* 0x0000000410107c10 */ /* 0x000fe4000ff5e0ff */
[----:B------:R-:W4:Y:S01]  /*3d10*/  LDG.E.64 R22, desc[UR10][R22.64] ;  /* 0x0000000a16167981 */ /* 0x000f22000c1e1b00 */
[----:B------:R-:W-:Y:S02]  /*3d20*/  LOP3.LUT R14, R14, 0xfffffff8, RZ, 0xc0, !PT ;  /* 0xfffffff80e0e7812 */ /* 0x000fe400078ec0ff */
[----:B------:R-:W-:-:S02]  /*3d30*/  IADD3.X R17, PT, PT, R11, UR5, RZ, P2, !PT ;  /* 0x000000050b117c10 */ /* 0x000fc400097fe4ff */
[----:B------:R-:W-:-:S04]  /*3d40*/  IADD3 R14, P2, PT, R14, UR4, RZ ;  /* 0x000000040e0e7c10 */ /* 0x000fc8000ff5e0ff */
[----:B------:R-:W5:Y:S01]  /*3d50*/  LDG.E.64 R16, desc[UR10][R16.64] ;  /* 0x0000000a10107981 */ /* 0x000f62000c1e1b00 */
[-C--:B--2---:R-:W-:Y:S02]  /*3d60*/  IMAD R13, R13, R10.reuse, RZ ;  /* 0x0000000a0d0d7224 */ /* 0x084fe400078e02ff */
[----:B------:R-:W-:-:S04]  /*3d70*/  IMAD.WIDE.U32 R10, R12, R10, RZ ;  /* 0x0000000a0c0a7225 */ /* 0x000fc800078e00ff */
[----:B------:R-:W-:Y:S01]  /*3d80*/  IMAD R7, R12, R7, R13 ;  /* 0x000000070c077224 */ /* 0x000fe200078e020d */
[----:B------:R-:W-:Y:S02]  /*3d90*/  IADD3.X R13, PT, PT, RZ, R8, RZ, P3, !PT ;  /* 0x00000008ff0d7210 */ /* 0x000fe40001ffe4ff */
[----:B------:R-:W-:Y:S02]  /*3da0*/  IADD3 R12, P3, PT, R9, 0x28, RZ ;  /* 0x00000028090c7810 */ /* 0x000fe40007f7e0ff */
[----:B------:R-:W-:Y:S01]  /*3db0*/  LOP3.LUT R13, R13, 0x7, RZ, 0xc0, !PT ;  /* 0x000000070d0d7812 */ /* 0x000fe200078ec0ff */
[----:B------:R-:W-:Y:S01]  /*3dc0*/  IMAD.IADD R7, R11, 0x1, R7 ;  /* 0x000000010b077824 */ /* 0x000fe200078e0207 */
[----:B------:R-:W-:Y:S01]  /*3dd0*/  LOP3.LUT R12, R12, 0xfffffff8, RZ, 0xc0, !PT ;  /* 0xfffffff80c0c7812 */ /* 0x000fe200078ec0ff */
[----:B------:R-:W-:Y:S01]  /*3de0*/  IMAD.X R11, RZ, RZ, R8, P3 ;  /* 0x000000ffff0b7224 */ /* 0x000fe200018e0608 */
[----:B------:R-:W-:Y:S01]  /*3df0*/  IADD3.X R15, PT, PT, R13, UR5, RZ, P2, !PT ;  /* 0x000000050d0f7c10 */ /* 0x000fe200097fe4ff */
[----:B---3--:R-:W-:Y:S01]  /*3e00*/  IMAD R20, R25, R10, RZ ;  /* 0x0000000a19147224 */ /* 0x008fe200078e02ff */
[----:B------:R-:W-:-:S02]  /*3e10*/  IADD3 R12, P2, PT, R12, UR4, RZ ;  /* 0x000000040c0c7c10 */ /* 0x000fc4000ff5e0ff */
[----:B------:R-:W-:Y:S02]  /*3e20*/  LOP3.LUT R11, R11, 0x7, RZ, 0xc0, !PT ;  /* 0x000000070b0b7812 */ /* 0x000fe400078ec0ff */
[----:B------:R-:W-:Y:S01]  /*3e30*/  IADD3 R26, P3, PT, R9, 0x30, RZ ;  /* 0x00000030091a7810 */ /* 0x000fe20007f7e0ff */
[----:B------:R-:W2:Y:S01]  /*3e40*/  LDG.E.64 R14, desc[UR10][R14.64] ;  /* 0x0000000a0e0e7981 */ /* 0x000ea2000c1e1b00 */
[----:B------:R-:W-:Y:S01]  /*3e50*/  IADD3.X R13, PT, PT, R11, UR5, RZ, P2, !PT ;  /* 0x000000050b0d7c10 */ /* 0x000fe200097fe4ff */
[----:B------:R-:W-:Y:S01]  /*3e60*/  IMAD R7, R24, R7, R20 ;  /* 0x0000000718077224 */ /* 0x000fe200078e0214 */
[----:B------:R-:W-:Y:S02]  /*3e70*/  LOP3.LUT R26, R26, 0xfffffff8, RZ, 0xc0, !PT ;  /* 0xfffffff81a1a7812 */ /* 0x000fe400078ec0ff */
[----:B------:R-:W-:Y:S02]  /*3e80*/  IADD3.X R20, PT, PT, RZ, R8, RZ, P3, !PT ;  /* 0x00000008ff147210 */ /* 0x000fe40001ffe4ff */
[----:B------:R-:W-:Y:S01]  /*3e90*/  IADD3 R11, P3, PT, R9, 0x38, RZ ;  /* 0x00000038090b7810 */ /* 0x000fe20007f7e0ff */
[----:B------:R-:W3:Y:S01]  /*3ea0*/  LDG.E.64 R12, desc[UR10][R12.64] ;  /* 0x0000000a0c0c7981 */ /* 0x000ee2000c1e1b00 */
[----:B------:R-:W-:-:S02]  /*3eb0*/  LOP3.LUT R9, R20, 0x7, RZ, 0xc0, !PT ;  /* 0x0000000714097812 */ /* 0x000fc400078ec0ff */
[----:B------:R-:W-:Y:S01]  /*3ec0*/  IADD3 R26, P2, PT, R26, UR4, RZ ;  /* 0x000000041a1a7c10 */ /* 0x000fe2000ff5e0ff */
[----:B------:R-:W-:Y:S01]  /*3ed0*/  IMAD.X R8, RZ, RZ, R8, P3 ;  /* 0x000000ffff087224 */ /* 0x000fe200018e0608 */
[----:B------:R-:W-:Y:S02]  /*3ee0*/  LOP3.LUT R11, R11, 0xfffffff8, RZ, 0xc0, !PT ;  /* 0xfffffff80b0b7812 */ /* 0x000fe400078ec0ff */
[----:B------:R-:W-:Y:S02]  /*3ef0*/  IADD3.X R27, PT, PT, R9, UR5, RZ, P2, !PT ;  /* 0x00000005091b7c10 */ /* 0x000fe400097fe4ff */
[----:B------:R-:W-:Y:S02]  /*3f00*/  LOP3.LUT R9, R8, 0x7, RZ, 0xc0, !PT ;  /* 0x0000000708097812 */ /* 0x000fe400078ec0ff */
[----:B------:R-:W-:Y:S02]  /*3f10*/  IADD3 R8, P2, PT, R11, UR4, RZ ;  /* 0x000000040b087c10 */ /* 0x000fe4000ff5e0ff */
[----:B------:R-:W3:Y:S02]  /*3f20*/  LDG.E.64 R26, desc[UR10][R26.64] ;  /* 0x0000000a1a1a7981 */ /* 0x000ee4000c1e1b00 */
[----:B------:R-:W-:-:S06]  /*3f30*/  IADD3.X R9, PT, PT, R9, UR5, RZ, P2, !PT ;  /* 0x0000000509097c10 */ /* 0x000fcc00097fe4ff */
[----:B------:R-:W3:Y:S01]  /*3f40*/  LDG.E.64 R8, desc[UR10][R8.64] ;  /* 0x0000000a08087981 */ /* 0x000ee2000c1e1b00 */
[----:B------:R-:W-:-:S04]  /*3f50*/  IMAD.WIDE.U32 R10, R24, R10, RZ ;  /* 0x0000000a180a7225 */ /* 0x000fc800078e00ff */
[----:B------:R-:W-:Y:S02]  /*3f60*/  IMAD.IADD R7, R11, 0x1, R7 ;  /* 0x000000010b077824 */ /* 0x000fe400078e0207 */
[----:B----4-:R-:W-:-:S04]  /*3f70*/  IMAD R11, R23, R10, RZ ;  /* 0x0000000a170b7224 */ /* 0x010fc800078e02ff */
[C---:B------:R-:W-:Y:S02]  /*3f80*/  IMAD R7, R22.reuse, R7, R11 ;  /* 0x0000000716077224 */ /* 0x040fe400078e020b */
[----:B------:R-:W-:-:S04]  /*3f90*/  IMAD.WIDE.U32 R10, R22, R10, RZ ;  /* 0x0000000a160a7225 */ /* 0x000fc800078e00ff */
[-C--:B-----5:R-:W-:Y:S01]  /*3fa0*/  IMAD R17, R17, R10.reuse, RZ ;  /* 0x0000000a11117224 */ /* 0x0a0fe200078e02ff */
[----:B------:R-:W-:Y:S01]  /*3fb0*/  IADD3 R7, PT, PT, R11, R7, RZ ;  /* 0x000000070b077210 */ /* 0x000fe20007ffe0ff */
[----:B------:R-:W-:-:S04]  /*3fc0*/  IMAD.WIDE.U32 R10, R16, R10, RZ ;  /* 0x0000000a100a7225 */ /* 0x000fc800078e00ff */
[----:B------:R-:W-:-:S04]  /*3fd0*/  IMAD R7, R16, R7, R17 ;  /* 0x0000000710077224 */ /* 0x000fc800078e0211 */
[----:B------:R-:W-:Y:S02]  /*3fe0*/  IMAD.IADD R7, R11, 0x1, R7 ;  /* 0x000000010b077824 */ /* 0x000fe400078e0207 */
[----:B------:R-:W-:Y:S02]  /*3ff0*/  VIADD R6, R6, 0x8 ;  /* 0x0000000806067836 */ /* 0x000fe40000000000 */
[-C--:B--2---:R-:W-:Y:S02]  /*4000*/  IMAD R15, R15, R10.reuse, RZ ;  /* 0x0000000a0f0f7224 */ /* 0x084fe400078e02ff */
[----:B------:R-:W-:-:S04]  /*4010*/  IMAD.WIDE.U32 R10, R14, R10, RZ ;  /* 0x0000000a0e0a7225 */ /* 0x000fc800078e00ff */
[----:B------:R-:W-:Y:S02]  /*4020*/  IMAD R7, R14, R7, R15 ;  /* 0x000000070e077224 */ /* 0x000fe400078e020f */
[-C--:B---3--:R-:W-:Y:S02]  /*4030*/  IMAD R13, R13, R10.reuse, RZ ;  /* 0x0000000a0d0d7224 */ /* 0x088fe400078e02ff */
[----:B------:R-:W-:Y:S02]  /*4040*/  IMAD.IADD R7, R11, 0x1, R7 ;  /* 0x000000010b077824 */ /* 0x000fe400078e0207 */
[----:B------:R-:W-:-:S04]  /*4050*/  IMAD.WIDE.U32 R10, R12, R10, RZ ;  /* 0x0000000a0c0a7225 */ /* 0x000fc800078e00ff */
[----:B------:R-:W-:-:S05]  /*4060*/  IMAD R7, R12, R7, R13 ;  /* 0x000000070c077224 */ /* 0x000fca00078e020d */
[----:B------:R-:W-:Y:S01]  /*4070*/  IADD3 R7, PT, PT, R11, R7, RZ ;  /* 0x000000070b077210 */ /* 0x000fe20007ffe0ff */
[-C--:B------:R-:W-:Y:S02]  /*4080*/  IMAD R12, R27, R10.reuse, RZ ;  /* 0x0000000a1b0c7224 */ /* 0x080fe400078e02ff */
[----:B------:R-:W-:-:S04]  /*4090*/  IMAD.WIDE.U32 R10, R26, R10, RZ ;  /* 0x0000000a1a0a7225 */ /* 0x000fc800078e00ff */
[----:B------:R-:W-:Y:S02]  /*40a0*/  IMAD R7, R26, R7, R12 ;  /* 0x000000071a077224 */ /* 0x000fe400078e020c */
[-C--:B------:R-:W-:Y:S02]  /*40b0*/  IMAD R9, R9, R10.reuse, RZ ;  /* 0x0000000a09097224 */ /* 0x080fe400078e02ff */
[----:B------:R-:W-:Y:S02]  /*40c0*/  IMAD.IADD R7, R11, 0x1, R7 ;  /* 0x000000010b077824 */ /* 0x000fe400078e0207 */
[----:B------:R-:W-:-:S04]  /*40d0*/  IMAD.WIDE.U32 R10, R8, R10, RZ ;  /* 0x0000000a080a7225 */ /* 0x000fc800078e00ff */
[----:B------:R-:W-:Y:S02]  /*40e0*/  IMAD R7, R8, R7, R9 ;  /* 0x0000000708077224 */ /* 0x000fe400078e0209 */
[----:B------:R-:W-:-:S03]  /*40f0*/  IMAD.MOV.U32 R8, RZ, RZ, RZ ;  /* 0x000000ffff087224 */ /* 0x000fc600078e00ff */
[----:B------:R-:W-:-:S07]  /*4100*/  IADD3 R7, PT, PT, R11, R7, RZ ;  /* 0x000000070b077210 */ /* 0x000fce0007ffe0ff */
.L_x_15:
[----:B------:R-:W-:Y:S05]  /*4110*/  @!P1 BRA `(.L_x_12) ;  /* 0x0000000400109947 */ /* 0x000fea0003800000 */
[----:B------:R-:W-:-:S04]  /*4120*/  ISETP.GE.U32.AND P1, PT, R5, 0x4, PT ;  /* 0x000000040500780c */ /* 0x000fc80003f26070 */
[----:B------:R-:W-:-:S13]  /*4130*/  ISETP.GE.U32.AND.EX P1, PT, RZ, RZ, PT, P1 ;  /* 0x000000ffff00720c */ /* 0x000fda0003f26110 */
[----:B------:R-:W-:Y:S05]  /*4140*/  @!P1 BRA `(.L_x_16) ;  /* 0x0000000000b49947 */ /* 0x000fea0003800000 */
[----:B------:R-:W0:Y:S01]  /*4150*/  LDCU.64 UR4, c[0x0][0x3a0] ;  /* 0x00007400ff0477ac */ /* 0x000e220008000a00 */
[C---:B---3--:R-:W-:Y:S01]  /*4160*/  IMAD.SHL.U32 R11, R6.reuse, 0x8, RZ ;  /* 0x00000008060b7824 */ /* 0x048fe200078e00ff */
[----:B------:R-:W-:-:S04]  /*4170*/  SHF.L.U64.HI R5, R6, 0x3, R8 ;  /* 0x0000000306057819 */ /* 0x000fc80000010208 */
[----:B------:R-:W-:-:S04]  /*4180*/  IADD3 R12, P2, PT, R11, 0x8, RZ ;  /* 0x000000080b0c7810 */ /* 0x000fc80007f5e0ff */
[----:B------:R-:W-:Y:S02]  /*4190*/  LOP3.LUT R12, R12, 0xfffffff8, RZ, 0xc0, !PT ;  /* 0xfffffff80c0c7812 */ /* 0x000fe400078ec0ff */
[----:B------:R-:W-:Y:S02]  /*41a0*/  IADD3.X R13, PT, PT, RZ, R5, RZ, P2, !PT ;  /* 0x00000005ff0d7210 */ /* 0x000fe400017fe4ff */
[----:B------:R-:W-:Y:S02]  /*41b0*/  IADD3 R14, P2, PT, R11, 0x10, RZ ;  /* 0x000000100b0e7810 */ /* 0x000fe40007f5e0ff */
[----:B------:R-:W-:Y:S02]  /*41c0*/  LOP3.LUT R13, R13, 0x7, RZ, 0xc0, !PT ;  /* 0x000000070d0d7812 */ /* 0x000fe400078ec0ff */
[----:B0-----:R-:W-:-:S04]  /*41d0*/  IADD3 R8, P1, PT, R11, UR4, RZ ;  /* 0x000000040b087c10 */ /* 0x001fc8000ff3e0ff */
[----:B------:R-:W-:Y:S02]  /*41e0*/  IADD3.X R9, PT, PT, R5, UR5, RZ, P1, !PT ;  /* 0x0000000505097c10 */ /* 0x000fe40008ffe4ff */
[----:B------:R-:W-:Y:S01]  /*41f0*/  IADD3 R12, P1, PT, R12, UR4, RZ ;  /* 0x000000040c0c7c10 */ /* 0x000fe2000ff3e0ff */
[----:B------:R-:W-:-:S03]  /*4200*/  IMAD.X R15, RZ, RZ, R5, P2 ;  /* 0x000000ffff0f7224 */ /* 0x000fc600010e0605 */
[----:B------:R-:W2:Y:S01]  /*4210*/  LDG.E.64 R8, desc[UR10][R8.64] ;  /* 0x0000000a08087981 */ /* 0x000ea2000c1e1b00 */
[----:B------:R-:W-:Y:S02]  /*4220*/  LOP3.LUT R14, R14, 0xfffffff8, RZ, 0xc0, !PT ;  /* 0xfffffff80e0e7812 */ /* 0x000fe400078ec0ff */
[----:B------:R-:W-:Y:S02]  /*4230*/  IADD3.X R13, PT, PT, R13, UR5, RZ, P1, !PT ;  /* 0x000000050d0d7c10 */ /* 0x000fe40008ffe4ff */
[----:B------:R-:W-:Y:S02]  /*4240*/  IADD3 R11, P2, PT, R11, 0x18, RZ ;  /* 0x000000180b0b7810 */ /* 0x000fe40007f5e0ff */
[----:B------:R-:W-:Y:S02]  /*4250*/  IADD3 R14, P1, PT, R14, UR4, RZ ;  /* 0x000000040e0e7c10 */ /* 0x000fe4000ff3e0ff */
[----:B------:R-:W-:Y:S01]  /*4260*/  LOP3.LUT R15, R15, 0x7, RZ, 0xc0, !PT ;  /* 0x000000070f0f7812 */ /* 0x000fe200078ec0ff */
[----:B------:R-:W3:Y:S01]  /*4270*/  LDG.E.64 R12, desc[UR10][R12.64] ;  /* 0x0000000a0c0c7981 */ /* 0x000ee2000c1e1b00 */
[----:B------:R-:W-:Y:S01]  /*4280*/  IMAD.X R5, RZ, RZ, R5, P2 ;  /* 0x000000ffff057224 */ /* 0x000fe200010e0605 */
[----:B------:R-:W-:-:S02]  /*4290*/  LOP3.LUT R11, R11, 0xfffffff8, RZ, 0xc0, !PT ;  /* 0xfffffff80b0b7812 */ /* 0x000fc400078ec0ff */
[----:B------:R-:W-:Y:S02]  /*42a0*/  IADD3.X R15, PT, PT, R15, UR5, RZ, P1, !PT ;  /* 0x000000050f0f7c10 */ /* 0x000fe40008ffe4ff */
[----:B------:R-:W-:Y:S02]  /*42b0*/  IADD3 R16, P1, PT, R11, UR4, RZ ;  /* 0x000000040b107c10 */ /* 0x000fe4000ff3e0ff */
[----:B------:R-:W-:Y:S02]  /*42c0*/  LOP3.LUT R5, R5, 0x7, RZ, 0xc0, !PT ;  /* 0x0000000705057812 */ /* 0x000fe400078ec0ff */
[----:B------:R-:W4:Y:S02]  /*42d0*/  LDG.E.64 R14, desc[UR10][R14.64] ;  /* 0x0000000a0e0e7981 */ /* 0x000f24000c1e1b00 */
[----:B------:R-:W-:-:S06]  /*42e0*/  IADD3.X R17, PT, PT, R5, UR5, RZ, P1, !PT ;  /* 0x0000000505117c10 */ /* 0x000fcc0008ffe4ff */
[----:B------:R-:W5:Y:S01]  /*42f0*/  LDG.E.64 R16, desc[UR10][R16.64] ;  /* 0x0000000a10107981 */ /* 0x000f62000c1e1b00 */
[----:B------:R-:W-:Y:S01]  /*4300*/  IADD3 R6, PT, PT, R6, 0x4, RZ ;  /* 0x0000000406067810 */ /* 0x000fe20007ffe0ff */
[-C--:B--2---:R-:W-:Y:S02]  /*4310*/  IMAD R5, R9, R10.reuse, RZ ;  /* 0x0000000a09057224 */ /* 0x084fe400078e02ff */
[----:B------:R-:W-:-:S04]  /*4320*/  IMAD.WIDE.U32 R10, R8, R10, RZ ;  /* 0x0000000a080a7225 */ /* 0x000fc800078e00ff */
[----:B------:R-:W-:Y:S02]  /*4330*/  IMAD R5, R8, R7, R5 ;  /* 0x0000000708057224 */ /* 0x000fe400078e0205 */
[----:B------:R-:W-:Y:S02]  /*4340*/  IMAD.MOV.U32 R8, RZ, RZ, RZ ;  /* 0x000000ffff087224 */ /* 0x000fe400078e00ff */
[-C--:B---3--:R-:W-:Y:S01]  /*4350*/  IMAD R7, R13, R10.reuse, RZ ;  /* 0x0000000a0d077224 */ /* 0x088fe200078e02ff */
[----:B------:R-:W-:Y:S01]  /*4360*/  IADD3 R5, PT, PT, R11, R5, RZ ;  /* 0x000000050b057210 */ /* 0x000fe20007ffe0ff */
[----:B------:R-:W-:-:S04]  /*4370*/  IMAD.WIDE.U32 R10, R12, R10, RZ ;  /* 0x0000000a0c0a7225 */ /* 0x000fc800078e00ff */
[----:B------:R-:W-:-:S04]  /*4380*/  IMAD R5, R12, R5, R7 ;  /* 0x000000050c057224 */ /* 0x000fc800078e0207 */
[----:B------:R-:W-:Y:S02]  /*4390*/  IMAD.IADD R5, R11, 0x1, R5 ;  /* 0x000000010b057824 */ /* 0x000fe400078e0205 */
[-C--:B----4-:R-:W-:Y:S02]  /*43a0*/  IMAD R7, R15, R10.reuse, RZ ;  /* 0x0000000a0f077224 */ /* 0x090fe400078e02ff */
[----:B------:R-:W-:-:S04]  /*43b0*/  IMAD.WIDE.U32 R10, R14, R10, RZ ;  /* 0x0000000a0e0a7225 */ /* 0x000fc800078e00ff */
[----:B------:R-:W-:Y:S02]  /*43c0*/  IMAD R5, R14, R5, R7 ;  /* 0x000000050e057224 */ /* 0x000fe400078e0207 */
[-C--:B-----5:R-:W-:Y:S02]  /*43d0*/  IMAD R7, R17, R10.reuse, RZ ;  /* 0x0000000a11077224 */ /* 0x0a0fe400078e02ff */
[----:B------:R-:W-:Y:S02]  /*43e0*/  IMAD.IADD R5, R11, 0x1, R5 ;  /* 0x000000010b057824 */ /* 0x000fe400078e0205 */
[----:B------:R-:W-:-:S04]  /*43f0*/  IMAD.WIDE.U32 R10, R16, R10, RZ ;  /* 0x0000000a100a7225 */ /* 0x000fc800078e00ff */
[----:B------:R-:W-:-:S04]  /*4400*/  IMAD R7, R16, R5, R7 ;  /* 0x0000000510077224 */ /* 0x000fc800078e0207 */
[----:B------:R-:W-:-:S07]  /*4410*/  IMAD.IADD R7, R11, 0x1, R7 ;  /* 0x000000010b077824 */ /* 0x000fce00078e0207 */
.L_x_16:
[----:B------:R-:W-:Y:S01]  /*4420*/  HFMA2 R14, -RZ, RZ, 0, 0 ;  /* 0x00000000ff0e7431 */ /* 0x000fe200000001ff */
[----:B------:R-:W-:Y:S01]  /*4430*/  LOP3.LUT R9, R4, 0x3, RZ, 0xc0, !PT ;  /* 0x0000000304097812 */ /* 0x000fe200078ec0ff */
[----:B------:R-:W1:Y:S03]  /*4440*/  LDC.64 R12, c[0x0][0x3a0] ;  /* 0x0000e800ff0c7b82 */ /* 0x000e660000000a00 */
[----:B------:R-:W-:-:S04]  /*4450*/  ISETP.NE.U32.AND P1, PT, R9, RZ, PT ;  /* 0x000000ff0900720c */ /* 0x000fc80003f25070 */
[----:B------:R-:W-:-:S13]  /*4460*/  ISETP.NE.AND.EX P1, PT, R14, RZ, PT, P1 ;  /* 0x000000ff0e00720c */ /* 0x000fda0003f25310 */
[----:B------:R-:W-:Y:S05]  /*4470*/  @!P1 BRA `(.L_x_12) ;  /* 0x0000000000389947 */ /* 0x000fea0003800000 */
.L_x_17:
[----:B-1----:R-:W-:-:S04]  /*4480*/  LEA R4, P1, R6, R12, 0x3 ;  /* 0x0000000c06047211 */ /* 0x002fc800078218ff */
[----:B------:R-:W-:-:S06]  /*4490*/  LEA.HI.X R5, R6, R13, R8, 0x3, P1 ;  /* 0x0000000d06057211 */ /* 0x000fcc00008f1c08 */
[----:B------:R-:W2:Y:S01]  /*44a0*/  LDG.E.64 R4, desc[UR10][R4.64] ;  /* 0x0000000a04047981 */ /* 0x000ea2000c1e1b00 */
[----:B------:R-:W-:Y:S01]  /*44b0*/  IADD3 R9, P1, PT, R9, -0x1, RZ ;  /* 0xffffffff09097810 */ /* 0x000fe20007f3e0ff */
[----:B------:R-:W-:-:S03]  /*44c0*/  VIADD R6, R6, 0x1 ;  /* 0x0000000106067836 */ /* 0x000fc60000000000 */
[----:B------:R-:W-:Y:S02]  /*44d0*/  IADD3.X R14, PT, PT, R14, -0x1, RZ, P1, !PT ;  /* 0xffffffff0e0e7810 */ /* 0x000fe40000ffe4ff */
[----:B------:R-:W-:-:S04]  /*44e0*/  ISETP.NE.U32.AND P1, PT, R9, RZ, PT ;  /* 0x000000ff0900720c */ /* 0x000fc80003f25070 */
[----:B------:R-:W-:Y:S01]  /*44f0*/  ISETP.NE.AND.EX P1, PT, R14, RZ, PT, P1 ;  /* 0x000000ff0e00720c */ /* 0x000fe20003f25310 */
[-C--:B--2---:R-:W-:Y:S02]  /*4500*/  IMAD R8, R5, R10.reuse, RZ ;  /* 0x0000000a05087224 */ /* 0x084fe400078e02ff */
[----:B---3--:R-:W-:-:S04]  /*4510*/  IMAD.WIDE.U32 R10, R4, R10, RZ ;  /* 0x0000000a040a7225 */ /* 0x008fc800078e00ff */
[----:B------:R-:W-:Y:S01]  /*4520*/  IMAD R7, R4, R7, R8 ;  /* 0x0000000704077224 */ /* 0x000fe200078e0208 */
[----:B------:R-:W-:-:S03]  /*4530*/  MOV R8, RZ ;  /* 0x000000ff00087202 */ /* 0x000fc60000000f00 */
[----:B------:R-:W-:Y:S02]  /*4540*/  IMAD.IADD R7, R11, 0x1, R7 ;  /* 0x000000010b077824 */ /* 0x000fe400078e0207 */
[----:B------:R-:W-:Y:S05]  /*4550*/  @P1 BRA `(.L_x_17) ;  /* 0xfffffffc00c81947 */ /* 0x000fea000383ffff */
.L_x_12:
[----:B------:R-:W-:Y:S01]  /*4560*/  ISETP.GE.U32.AND P1, PT, R2, 0x1, PT ;  /* 0x000000010200780c */ /* 0x000fe20003f26070 */
[----:B------:R-:W-:Y:S02]  /*4570*/  IMAD.MOV.U32 R22, RZ, RZ, R10 ;  /* 0x000000ffff167224 */ /* 0x000fe400078e000a */
[----:B------:R-:W-:Y:S01]  /*4580*/  IMAD.MOV.U32 R23, RZ, RZ, R7 ;  /* 0x000000ffff177224 */ /* 0x000fe200078e0007 */
[----:B------:R-:W-:-:S13]  /*4590*/  ISETP.GE.AND.EX P1, PT, R3, RZ, PT, P1 ;  /* 0x000000ff0300720c */ /* 0x000fda0003f26310 */
[----:B------:R-:W-:Y:S05]  /*45a0*/  @!P1 BRA `(.L_x_18) ;  /* 0x0000000c000c9947 */ /* 0x000fea0003800000 */
[C---:B------:R-:W-:Y:S02]  /*45b0*/  IADD3 R5, P2, PT, R2.reuse, -0x1, RZ ;  /* 0xffffffff02057810 */ /* 0x040fe40007f5e0ff */
[----:B------:R-:W-:Y:S02]  /*45c0*/  LOP3.LUT R4, R2, 0xf, RZ, 0xc0, !PT ;  /* 0x0000000f02047812 */ /* 0x000fe400078ec0ff */
[----:B------:R-:W-:Y:S02]  /*45d0*/  ISETP.GE.U32.AND P1, PT, R5, 0xf, PT ;  /* 0x0000000f0500780c */ /* 0x000fe40003f26070 */
[----:B------:R-:W-:Y:S02]  /*45e0*/  IADD3.X R5, PT, PT, R3, -0x1, RZ, P2, !PT ;  /* 0xffffffff03057810 */ /* 0x000fe400017fe4ff */
[----:B------:R-:W-:Y:S02]  /*45f0*/  ISETP.NE.U32.AND P2, PT, R4, RZ, PT ;  /* 0x000000ff0400720c */ /* 0x000fe40003f45070 */
[----:B------:R-:W-:Y:S01]  /*4600*/  ISETP.GE.U32.AND.EX P1, PT, R5, RZ, PT, P1 ;  /* 0x000000ff0500720c */ /* 0x000fe20003f26110 */
[----:B------:R-:W-:Y:S01]  /*4610*/  IMAD.MOV.U32 R5, RZ, RZ, RZ ;  /* 0x000000ffff057224 */ /* 0x000fe200078e00ff */
[----:B------:R-:W-:-:S02]  /*4620*/  ISETP.NE.AND.EX P2, PT, RZ, RZ, PT, P2 ;  /* 0x000000ffff00720c */ /* 0x000fc40003f45320 */
[----:B------:R-:W-:-:S09]  /*4630*/  MOV R6, RZ ;  /* 0x000000ff00067202 */ /* 0x000fd20000000f00 */
[----:B------:R-:W-:Y:S05]  /*4640*/  @!P1 BRA `(.L_x_19) ;  /* 0x0000000000b09947 */ /* 0x000fea0003800000 */
[----:B------:R-:W4:Y:S01]  /*4650*/  LDCU.64 UR4, c[0x0][0x388] ;  /* 0x00007100ff0477ac */ /* 0x000f220008000a00 */
[----:B------:R-:W-:Y:S01]  /*4660*/  LOP3.LUT R5, R3, 0x7fffffff, RZ, 0xc0, !PT ;  /* 0x7fffffff03057812 */ /* 0x000fe200078ec0ff */
[----:B------:R-:W-:Y:S01]  /*4670*/  VIADD R7, R1, 0x40 ;  /* 0x0000004001077836 */ /* 0x000fe20000000000 */
[----:B------:R-:W-:-:S03]  /*4680*/  LOP3.LUT R6, R2, 0xfffffff0, RZ, 0xc0, !PT ;  /* 0xfffffff002067812 */ /* 0x000fc600078ec0ff */
[----:B---3--:R-:W-:Y:S01]  /*4690*/  IMAD.MOV.U32 R16, RZ, RZ, R5 ;  /* 0x000000ffff107224 */ /* 0x008fe200078e0005 */
[----:B------:R-:W-:Y:S01]  /*46a0*/  MOV R17, R6 ;  /* 0x0000000600117202 */ /* 0x000fe20000000f00 */
[----:B----4-:R-:W-:-:S04]  /*46b0*/  UIADD3 UR4, UP0, UPT, UR4, 0x40, URZ ;  /* 0x0000004004047890 */ /* 0x010fc8000ff1e0ff */
[----:B------:R-:W-:Y:S02]  /*46c0*/  UIADD3.X UR5, UPT, UPT, URZ, UR5, URZ, UP0, !UPT ;  /* 0x00000005ff057290 */ /* 0x000fe400087fe4ff */
[----:B------:R-:W-:-:S04]  /*46d0*/  IMAD.U32 R20, RZ, RZ, UR4 ;  /* 0x00000004ff147e24 */ /* 0x000fc8000f8e00ff */
[----:B------:R-:W-:-:S07]  /*46e0*/  MOV R27, UR5 ;  /* 0x00000005001b7c02 */ /* 0x000fce0008000f00 */
.L_x_20:
[----:B------:R-:W-:Y:S02]  /*46f0*/  IMAD.MOV.U32 R24, RZ, RZ, R20 ;  /* 0x000000ffff187224 */ /* 0x000fe400078e0014 */
[----:B------:R-:W-:-:S05]  /*4700*/  IMAD.MOV.U32 R25, RZ, RZ, R27 ;  /* 0x000000ffff197224 */ /* 0x000fca00078e001b */
[----:B-1----:R-:W3:Y:S04]  /*4710*/  LDG.E.64 R12, desc[UR10][R24.64+-0x40] ;  /* 0xffffc00a180c7981 */ /* 0x002ee8000c1e1b00 */
[----:B------:R-:W3:Y:S04]  /*4720*/  LDG.E.64 R14, desc[UR10][R24.64+-0x38] ;  /* 0xffffc80a180e7981 */ /* 0x000ee8000c1e1b00 */
[----:B0-2---:R-:W2:Y:S04]  /*4730*/  LDG.E.64 R8, desc[UR10][R24.64+-0x30] ;  /* 0xffffd00a18087981 */ /* 0x005ea8000c1e1b00 */
[----:B------:R-:W2:Y:S04]  /*4740*/  LDG.E.64 R10, desc[UR10][R24.64+-0x28] ;  /* 0xffffd80a180a7981 */ /* 0x000ea8000c1e1b00 */
[----:B---3--:R0:W-:Y:S04]  /*4750*/  STL.128 [R7+-0x40], R12 ;  /* 0xffffc00c07007387 */ /* 0x0081e80000100c00 */
[----:B--2---:R1:W-:Y:S04]  /*4760*/  STL.128 [R7+-0x30], R8 ;  /* 0xffffd00807007387 */ /* 0x0043e80000100c00 */
[----:B0-----:R-:W2:Y:S04]  /*4770*/  LDG.E.64 R12, desc[UR10][R24.64+-0x20] ;  /* 0xffffe00a180c7981 */ /* 0x001ea8000c1e1b00 */
[----:B------:R-:W2:Y:S04]  /*4780*/  LDG.E.64 R14, desc[UR10][R24.64+-0x18] ;  /* 0xffffe80a180e7981 */ /* 0x000ea8000c1e1b00 */
[----:B-1----:R-:W3:Y:S04]  /*4790*/  LDG.E.64 R8, desc[UR10][R24.64+-0x10] ;  /* 0xfffff00a18087981 */ /* 0x002ee8000c1e1b00 */
[----:B------:R-:W3:Y:S04]  /*47a0*/  LDG.E.64 R10, desc[UR10][R24.64+-0x8] ;  /* 0xfffff80a180a7981 */ /* 0x000ee8000c1e1b00 */
[----:B--2---:R0:W-:Y:S04]  /*47b0*/  STL.128 [R7+-0x20], R12 ;  /* 0xffffe00c07007387 */ /* 0x0041e80000100c00 */
[----:B---3--:R1:W-:Y:S04]  /*47c0*/  STL.128 [R7+-0x10], R8 ;  /* 0xfffff00807007387 */ /* 0x0083e80000100c00 */
[----:B0-----:R-:W2:Y:S04]  /*47d0*/  LDG.E.64 R12, desc[UR10][R24.64+0x10] ;  /* 0x0000100a180c7981 */ /* 0x001ea8000c1e1b00 */
[----:B------:R-:W2:Y:S04]  /*47e0*/  LDG.E.64 R14, desc[UR10][R24.64+0x18] ;  /* 0x0000180a180e7981 */ /* 0x000ea8000c1e1b00 */
[----:B-1----:R-:W3:Y:S04]  /*47f0*/  LDG.E.64 R8, desc[UR10][R24.64] ;  /* 0x0000000a18087981 */ /* 0x002ee8000c1e1b00 */
[----:B------:R-:W3:Y:S01]  /*4800*/  LDG.E.64 R10, desc[UR10][R24.64+0x8] ;  /* 0x0000080a180a7981 */ /* 0x000ee2000c1e1b00 */
[----:B------:R-:W-:-:S04]  /*4810*/  IADD3 R17, P1, PT, R17, -0x10, RZ ;  /* 0xfffffff011117810 */ /* 0x000fc80007f3e0ff */
[----:B------:R-:W-:Y:S02]  /*4820*/  IADD3.X R16, PT, PT, R16, -0x1, RZ, P1, !PT ;  /* 0xffffffff10107810 */ /* 0x000fe40000ffe4ff */
[----:B------:R-:W-:Y:S01]  /*4830*/  ISETP.NE.U32.AND P1, PT, R17, RZ, PT ;  /* 0x000000ff1100720c */ /* 0x000fe20003f25070 */
[----:B--2---:R0:W-:Y:S04]  /*4840*/  STL.128 [R7+0x10], R12 ;  /* 0x0000100c07007387 */ /* 0x0041e80000100c00 */
[----:B---3--:R1:W-:Y:S04]  /*4850*/  STL.128 [R7], R8 ;  /* 0x0000000807007387 */ /* 0x0083e80000100c00 */
[----:B0-----:R-:W2:Y:S04]  /*4860*/  LDG.E.64 R12, desc[UR10][R24.64+0x30] ;  /* 0x0000300a180c7981 */ /* 0x001ea8000c1e1b00 */
[----:B------:R-:W2:Y:S04]  /*4870*/  LDG.E.64 R14, desc[UR10][R24.64+0x38] ;  /* 0x0000380a180e7981 */ /* 0x000ea8000c1e1b00 */
[----:B-1----:R-:W3:Y:S04]  /*4880*/  LDG.E.64 R8, desc[UR10][R24.64+0x20] ;  /* 0x0000200a18087981 */ /* 0x002ee8000c1e1b00 */
[----:B------:R-:W3:Y:S01]  /*4890*/  LDG.E.64 R10, desc[UR10][R24.64+0x28] ;  /* 0x0000280a180a7981 */ /* 0x000ee2000c1e1b00 */
[----:B------:R-:W-:-:S02]  /*48a0*/  ISETP.NE.AND.EX P1, PT, R16, RZ, PT, P1 ;  /* 0x000000ff1000720c */ /* 0x000fc40003f25310 */
[----:B------:R-:W-:-:S04]  /*48b0*/  IADD3 R20, P3, PT, R24, 0x80, RZ ;  /* 0x0000008018147810 */ /* 0x000fc80007f7e0ff */
[----:B------:R-:W-:Y:S01]  /*48c0*/  IADD3.X R27, PT, PT, RZ, R25, RZ, P3, !PT ;  /* 0x00000019ff1b7210 */ /* 0x000fe20001ffe4ff */
[----:B--2---:R-:W-:Y:S04]  /*48d0*/  STL.128 [R7+0x30], R12 ;  /* 0x0000300c07007387 */ /* 0x004fe80000100c00 */
[----:B---3--:R0:W-:Y:S02]  /*48e0*/  STL.128 [R7+0x20], R8 ;  /* 0x0000200807007387 */ /* 0x0081e40000100c00 */
[----:B0-----:R-:W-:Y:S01]  /*48f0*/  VIADD R7, R7, 0x80 ;  /* 0x0000008007077836 */ /* 0x001fe20000000000 */
[----:B------:R-:W-:Y:S06]  /*4900*/  @P1 BRA `(.L_x_20) ;  /* 0xfffffffc00781947 */ /* 0x000fec000383ffff */
.L_x_19:
[----:B------:R-:W-:Y:S05]  /*4910*/  @!P2 BRA `(.L_x_18) ;  /* 0x000000080030a947 */ /* 0x000fea0003800000 */
[----:B------:R-:W-:Y:S02]  /*4920*/  ISETP.GE.U32.AND P2, PT, R4, 0x8, PT ;  /* 0x000000080400780c */ /* 0x000fe40003f46070 */
[----:B------:R-:W-:Y:S02]  /*4930*/  LOP3.LUT R20, R2, 0x7, RZ, 0xc0, !PT ;  /* 0x0000000702147812 */ /* 0x000fe400078ec0ff */
[----:B------:R-:W-:Y:S02]  /*4940*/  ISETP.GE.U32.AND.EX P2, PT, RZ, RZ, PT, P2 ;  /* 0x000000ffff00720c */ /* 0x000fe40003f46120 */
[----:B------:R-:W-:-:S04]  /*4950*/  ISETP.NE.U32.AND P1, PT, R20, RZ, PT ;  /* 0x000000ff1400720c */ /* 0x000fc80003f25070 */
[----:B------:R-:W-:-:S07]  /*4960*/  ISETP.NE.AND.EX P1, PT, RZ, RZ, PT, P1 ;  /* 0x000000ffff00720c */ /* 0x000fce0003f25310 */
[----:B------:R-:W-:Y:S06]  /*4970*/  @!P2 BRA `(.L_x_21) ;  /* 0x000000040024a947 */ /* 0x000fec0003800000 */
[----:B------:R-:W4:Y:S01]  /*4980*/  LDCU.64 UR4, c[0x0][0x388] ;  /* 0x00007100ff0477ac */ /* 0x000f220008000a00 */
[C---:B------:R-:W-:Y:S01]  /*4990*/  IMAD.SHL.U32 R4, R6.reuse, 0x8, RZ ;  /* 0x0000000806047824 */ /* 0x040fe200078e00ff */
[----:B------:R-:W-:-:S04]  /*49a0*/  SHF.L.U64.HI R7, R6, 0x3, R5 ;  /* 0x0000000306077819 */ /* 0x000fc80000010205 */
[C---:B------:R-:W-:Y:S02]  /*49b0*/  IADD3 R10, P4, PT, R4.reuse, 0x10, RZ ;  /* 0x00000010040a7810 */ /* 0x040fe40007f9e0ff */
[----:B0-2---:R-:W-:Y:S02]  /*49c0*/  IADD3 R8, P3, PT, R4, 0x8, RZ ;  /* 0x0000000804087810 */ /* 0x005fe40007f7e0ff */
[----:B------:R-:W-:Y:S01]  /*49d0*/  LOP3.LUT R10, R10, 0xfffffff8, RZ, 0xc0, !PT ;  /* 0xfffffff80a0a7812 */ /* 0x000fe200078ec0ff */
[----:B------:R-:W-:Y:S01]  /*49e0*/  IMAD.X R5, RZ, RZ, R7, P4 ;  /* 0x000000ffff057224 */ /* 0x000fe200020e0607 */
[----:B------:R-:W-:Y:S02]  /*49f0*/  IADD3.X R9, PT, PT, RZ, R7, RZ, P3, !PT ;  /* 0x00000007ff097210 */ /* 0x000fe40001ffe4ff */
[----:B------:R-:W-:Y:S02]  /*4a00*/  LOP3.LUT R8, R8, 0xfffffff8, RZ, 0xc0, !PT ;  /* 0xfffffff808087812 */ /* 0x000fe400078ec0ff */
[----:B------:R-:W-:-:S02]  /*4a10*/  LOP3.LUT R9, R9, 0x7, RZ, 0xc0, !PT ;  /* 0x0000000709097812 */ /* 0x000fc400078ec0ff */
[----:B----4-:R-:W-:Y:S02]  /*4a20*/  IADD3 R14, P2, PT, R4, UR4, RZ ;  /* 0x00000004040e7c10 */ /* 0x010fe4000ff5e0ff */
[----:B---3--:R-:W-:Y:S02]  /*4a30*/  IADD3 R16, P3, PT, R8, UR4, RZ ;  /* 0x0000000408107c10 */ /* 0x008fe4000ff7e0ff */
[----:B------:R-:W-:Y:S02]  /*4a40*/  IADD3.X R15, PT, PT, R7, UR5, RZ, P2, !PT ;  /* 0x00000005070f7c10 */ /* 0x000fe400097fe4ff */
[----:B------:R-:W-:Y:S02]  /*4a50*/  LOP3.LUT R5, R5, 0x7, RZ, 0xc0, !PT ;  /* 0x0000000705057812 */ /* 0x000fe400078ec0ff */
[----:B-1----:R-:W-:Y:S02]  /*4a60*/  IADD3 R12, P2, PT, R10, UR4, RZ ;  /* 0x000000040a0c7c10 */ /* 0x002fe4000ff5e0ff */
[----:B------:R-:W-:Y:S01]  /*4a70*/  IADD3.X R17, PT, PT, R9, UR5, RZ, P3, !PT ;  /* 0x0000000509117c10 */ /* 0x000fe20009ffe4ff */
[----:B------:R-:W2:Y:S01]  /*4a80*/  LDG.E.64 R14, desc[UR10][R14.64] ;  /* 0x0000000a0e0e7981 */ /* 0x000ea2000c1e1b00 */
[----:B------:R-:W-:-:S04]  /*4a90*/  IADD3.X R13, PT, PT, R5, UR5, RZ, P2, !PT ;  /* 0x00000005050d7c10 */ /* 0x000fc800097fe4ff */
[----:B------:R-:W3:Y:S04]  /*4aa0*/  LDG.E.64 R16, desc[UR10][R16.64] ;  /* 0x0000000a10107981 */ /* 0x000ee8000c1e1b00 */
[----:B------:R-:W4:Y:S01]  /*4ab0*/  LDG.E.64 R12, desc[UR10][R12.64] ;  /* 0x0000000a0c0c7981 */ /* 0x000f22000c1e1b00 */
[C---:B------:R-:W-:Y:S01]  /*4ac0*/  IMAD.IADD R29, R1.reuse, 0x1, R4 ;  /* 0x00000001011d7824 */ /* 0x040fe200078e0204 */
[C---:B------:R-:W-:Y:S01]  /*4ad0*/  IADD3 R9, P2, PT, R4.reuse, 0x18, RZ ;  /* 0x0000001804097810 */ /* 0x040fe20007f5e0ff */
[C---:B------:R-:W-:Y:S01]  /*4ae0*/  IMAD.IADD R27, R1.reuse, 0x1, R10 ;  /* 0x00000001011b7824 */ /* 0x040fe200078e020a */
[----:B------:R-:W-:Y:S02]  /*4af0*/  IADD3 R11, PT, PT, R1, R8, RZ ;  /* 0x00000008010b7210 */ /* 0x000fe40007ffe0ff */
[----:B------:R-:W-:-:S02]  /*4b00*/  IADD3 R5, P4, PT, R4, 0x28, RZ ;  /* 0x0000002804057810 */ /* 0x000fc40007f9e0ff */
[C---:B------:R-:W-:Y:S02]  /*4b10*/  IADD3 R25, P3, PT, R4.reuse, 0x20, RZ ;  /* 0x0000002004197810 */ /* 0x040fe40007f7e0ff */
[C---:B------:R-:W-:Y:S02]  /*4b20*/  IADD3 R24, P5, PT, R4.reuse, 0x30, RZ ;  /* 0x0000003004187810 */ /* 0x040fe40007fbe0ff */
[----:B------:R-:W-:Y:S02]  /*4b30*/  IADD3 R8, P6, PT, R4, 0x38, RZ ;  /* 0x0000003804087810 */ /* 0x000fe40007fde0ff */
[----:B------:R-:W-:Y:S02]  /*4b40*/  LOP3.LUT R4, R9, 0xfffffff8, RZ, 0xc0, !PT ;  /* 0xfffffff809047812 */ /* 0x000fe400078ec0ff */
[----:B------:R-:W-:Y:S02]  /*4b50*/  LOP3.LUT R25, R25, 0xfffffff8, RZ, 0xc0, !PT ;  /* 0xfffffff819197812 */ /* 0x000fe400078ec0ff */
[----:B------:R-:W-:-:S02]  /*4b60*/  IADD3.X R9, PT, PT, RZ, R7, RZ, P3, !PT ;  /* 0x00000007ff097210 */ /* 0x000fc40001ffe4ff */
[----:B------:R-:W-:Y:S02]  /*4b70*/  LOP3.LUT R5, R5, 0xfffffff8, RZ, 0xc0, !PT ;  /* 0xfffffff805057812 */ /* 0x000fe400078ec0ff */
[----:B------:R-:W-:Y:S02]  /*4b80*/  LOP3.LUT R24, R24, 0xfffffff8, RZ, 0xc0, !PT ;  /* 0xfffffff818187812 */ /* 0x000fe400078ec0ff */
[----:B------:R-:W-:Y:S01]  /*4b90*/  LOP3.LUT R9, R9, 0x7, RZ, 0xc0, !PT ;  /* 0x0000000709097812 */ /* 0x000fe200078ec0ff */
[----:B--2---:R0:W-:Y:S04]  /*4ba0*/  STL.64 [R29], R14 ;  /* 0x0000000e1d007387 */ /* 0x0041e80000100a00 */
[----:B---3--:R1:W-:Y:S04]  /*4bb0*/  STL.64 [R11], R16 ;  /* 0x000000100b007387 */ /* 0x0083e80000100a00 */
[----:B----4-:R2:W-:Y:S01]  /*4bc0*/  STL.64 [R27], R12 ;  /* 0x0000000c1b007387 */ /* 0x0105e20000100a00 */
[--C-:B0-----:R-:W-:Y:S01]  /*4bd0*/  IMAD.X R14, RZ, RZ, R7.reuse, P2 ;  /* 0x000000ffff0e7224 */ /* 0x101fe200010e0607 */
[----:B------:R-:W-:Y:S01]  /*4be0*/  IADD3.X R15, PT, PT, RZ, R7, RZ, P6, !PT ;  /* 0x00000007ff0f7210 */ /* 0x000fe200037fe4ff */
[----:B-1----:R-:W-:-:S03]  /*4bf0*/  IMAD.X R11, RZ, RZ, R7, P4 ;  /* 0x000000ffff0b7224 */ /* 0x002fc600020e0607 */
[----:B------:R-:W-:Y:S02]  /*4c00*/  LOP3.LUT R14, R14, 0x7, RZ, 0xc0, !PT ;  /* 0x000000070e0e7812 */ /* 0x000fe400078ec0ff */
[----:B------:R-:W-:Y:S01]  /*4c10*/  IADD3 R16, P2, PT, R4, UR4, RZ ;  /* 0x0000000404107c10 */ /* 0x000fe2000ff5e0ff */
[----:B--2---:R-:W-:Y:S01]  /*4c20*/  IMAD.X R13, RZ, RZ, R7, P5 ;  /* 0x000000ffff0d7224 */ /* 0x004fe200028e0607 */
[----:B------:R-:W-:Y:S02]  /*4c30*/  LOP3.LUT R7, R8, 0xfffffff8, RZ, 0xc0, !PT ;  /* 0xfffffff808077812 */ /* 0x000fe400078ec0ff */
[----:B------:R-:W-:Y:S02]  /*4c40*/  IADD3 R8, P3, PT, R25, UR4, RZ ;  /* 0x0000000419087c10 */ /* 0x000fe4000ff7e0ff */
[----:B------:R-:W-:Y:S02]  /*4c50*/  LOP3.LUT R11, R11, 0x7, RZ, 0xc0, !PT ;  /* 0x000000070b0b7812 */ /* 0x000fe400078ec0ff */
[----:B------:R-:W-:-:S02]  /*4c60*/  IADD3 R10, P4, PT, R5, UR4, RZ ;  /* 0x00000004050a7c10 */ /* 0x000fc4000ff9e0ff */
[----:B------:R-:W-:Y:S02]  /*4c70*/  LOP3.LUT R13, R13, 0x7, RZ, 0xc0, !PT ;  /* 0x000000070d0d7812 */ /* 0x000fe400078ec0ff */
[----:B------:R-:W-:Y:S02]  /*4c80*/  IADD3 R12, P5, PT, R24, UR4, RZ ;  /* 0x00000004180c7c10 */ /* 0x000fe4000ffbe0ff */
[----:B------:R-:W-:Y:S02]  /*4c90*/  IADD3.X R17, PT, PT, R14, UR5, RZ, P2, !PT ;  /* 0x000000050e117c10 */ /* 0x000fe400097fe4ff */
[----:B------:R-:W-:Y:S02]  /*4ca0*/  LOP3.LUT R15, R15, 0x7, RZ, 0xc0, !PT ;  /* 0x000000070f0f7812 */ /* 0x000fe400078ec0ff */
[----:B------:R-:W-:Y:S02]  /*4cb0*/  IADD3 R14, P2, PT, R7, UR4, RZ ;  /* 0x00000004070e7c10 */ /* 0x000fe4000ff5e0ff */
[----:B------:R-:W-:Y:S01]  /*4cc0*/  IADD3.X R9, PT, PT, R9, UR5, RZ, P3, !PT ;  /* 0x0000000509097c10 */ /* 0x000fe20009ffe4ff */
[----:B------:R-:W2:Y:S01]  /*4cd0*/  LDG.E.64 R16, desc[UR10][R16.64] ;  /* 0x0000000a10107981 */ /* 0x000ea2000c1e1b00 */
[----:B------:R-:W-:-:S02]  /*4ce0*/  IADD3.X R11, PT, PT, R11, UR5, RZ, P4, !PT ;  /* 0x000000050b0b7c10 */ /* 0x000fc4000a7fe4ff */
[----:B------:R-:W-:Y:S02]  /*4cf0*/  IADD3.X R13, PT, PT, R13, UR5, RZ, P5, !PT ;  /* 0x000000050d0d7c10 */ /* 0x000fe4000affe4ff */
[----:B------:R-:W-:Y:S01]  /*4d00*/  IADD3.X R15, PT, PT, R15, UR5, RZ, P2, !PT ;  /* 0x000000050f0f7c10 */ /* 0x000fe200097fe4ff */
[----:B------:R-:W3:Y:S04]  /*4d10*/  LDG.E.64 R8, desc[UR10][R8.64] ;  /* 0x0000000a08087981 */ /* 0x000ee8000c1e1b00 */
[----:B------:R-:W4:Y:S04]  /*4d20*/  LDG.E.64 R10, desc[UR10][R10.64] ;  /* 0x0000000a0a0a7981 */ /* 0x000f28000c1e1b00 */
[----:B------:R-:W5:Y:S04]  /*4d30*/  LDG.E.64 R12, desc[UR10][R12.64] ;  /* 0x0000000a0c0c7981 */ /* 0x000f68000c1e1b00 */
[----:B------:R-:W5:Y:S01]  /*4d40*/  LDG.E.64 R14, desc[UR10][R14.64] ;  /* 0x0000000a0e0e7981 */ /* 0x000f62000c1e1b00 */
[C---:B------:R-:W-:Y:S01]  /*4d50*/  IMAD.IADD R31, R1.reuse, 0x1, R4 ;  /* 0x00000001011f7824 */ /* 0x040fe200078e0204 */
[C---:B------:R-:W-:Y:S01]  /*4d60*/  IADD3 R27, PT, PT, R1.reuse, R5, RZ ;  /* 0x00000005011b7210 */ /* 0x040fe20007ffe0ff */
[----:B------:R-:W-:-:S02]  /*4d70*/  IMAD.IADD R29, R1, 0x1, R25 ;  /* 0x00000001011d7824 */ /* 0x000fc400078e0219 */
[C---:B------:R-:W-:Y:S02]  /*4d80*/  IMAD.IADD R25, R1.reuse, 0x1, R24 ;  /* 0x0000000101197824 */ /* 0x040fe400078e0218 */
[----:B------:R-:W-:Y:S01]  /*4d90*/  IMAD.IADD R7, R1, 0x1, R7 ;  /* 0x0000000101077824 */ /* 0x000fe200078e0207 */
[----:B------:R-:W-:Y:S01]  /*4da0*/  IADD3 R6, PT, PT, R6, 0x8, RZ ;  /* 0x0000000806067810 */ /* 0x000fe20007ffe0ff */
[----:B------:R-:W-:Y:S01]  /*4db0*/  IMAD.MOV.U32 R5, RZ, RZ, RZ ;  /* 0x000000ffff057224 */ /* 0x000fe200078e00ff */
[----:B--2---:R0:W-:Y:S04]  /*4dc0*/  STL.64 [R31], R16 ;  /* 0x000000101f007387 */ /* 0x0041e80000100a00 */
[----:B---3--:R0:W-:Y:S04]  /*4dd0*/  STL.64 [R29], R8 ;  /* 0x000000081d007387 */ /* 0x0081e80000100a00 */
[----:B----4-:R0:W-:Y:S04]  /*4de0*/  STL.64 [R27], R10 ;  /* 0x0000000a1b007387 */ /* 0x0101e80000100a00 */
[----:B-----5:R0:W-:Y:S04]  /*4df0*/  STL.64 [R25], R12 ;  /* 0x0000000c19007387 */ /* 0x0201e80000100a00 */
[----:B------:R0:W-:Y:S02]  /*4e00*/  STL.64 [R7], R14 ;  /* 0x0000000e07007387 */ /* 0x0001e40000100a00 */
.L_x_21:
[----:B------:R-:W-:Y:S05]  /*4e10*/  @!P1 BRA `(.L_x_18) ;  /* 0x0000000000f09947 */ /* 0x000fea0003800000 */
[----:B------:R-:W-:Y:S01]  /*4e20*/  ISETP.GE.U32.AND P2, PT, R20, 0x4, PT ;  /* 0x000000041400780c */ /* 0x000fe20003f46070 */
[----:B0--3--:R-:W-:Y:S01]  /*4e30*/  IMAD.MOV.U32 R17, RZ, RZ, RZ ;  /* 0x000000ffff117224 */ /* 0x009fe200078e00ff */
[----:B------:R-:W-:Y:S01]  /*4e40*/  LOP3.LUT R16, R2, 0x3, RZ, 0xc0, !PT ;  /* 0x0000000302107812 */ /* 0x000fe200078ec0ff */
[----:B------:R-:W0:Y:S01]  /*4e50*/  LDCU.64 UR6, c[0x0][0x388] ;  /* 0x00007100ff0677ac */ /* 0x000e220008000a00 */
[----:B------:R-:W-:Y:S02]  /*4e60*/  ISETP.GE.U32.AND.EX P2, PT, RZ, RZ, PT, P2 ;  /* 0x000000ffff00720c */ /* 0x000fe40003f46120 */
[----:B------:R-:W-:-:S04]  /*4e70*/  ISETP.NE.U32.AND P1, PT, R16, RZ, PT ;  /* 0x000000ff1000720c */ /* 0x000fc80003f25070 */
[----:B------:R-:W-:-:S07]  /*4e80*/  ISETP.NE.AND.EX P1, PT, R17, RZ, PT, P1 ;  /* 0x000000ff1100720c */ /* 0x000fce0003f25310 */
[----:B------:R-:W-:Y:S06]  /*4e90*/  @!P2 BRA `(.L_x_22) ;  /* 0x000000000094a947 */ /* 0x000fec0003800000 */
[----:B------:R-:W3:Y:S01]  /*4ea0*/  LDCU.64 UR4, c[0x0][0x388] ;  /* 0x00007100ff0477ac */ /* 0x000ee20008000a00 */
[C---:B------:R-:W-:Y:S02]  /*4eb0*/  SHF.L.U32 R4, R6.reuse, 0x3, RZ ;  /* 0x0000000306047819 */ /* 0x040fe400000006ff */
[----:B--2---:R-:W-:Y:S02]  /*4ec0*/  SHF.L.U64.HI R8, R6, 0x3, R5 ;  /* 0x0000000306087819 */ /* 0x004fe40000010205 */
[C---:B------:R-:W-:Y:S02]  /*4ed0*/  IADD3 R7, P4, PT, R4.reuse, 0x10, RZ ;  /* 0x0000001004077810 */ /* 0x040fe40007f9e0ff */
[C---:B------:R-:W-:Y:S02]  /*4ee0*/  IADD3 R5, P3, PT, R4.reuse, 0x8, RZ ;  /* 0x0000000804057810 */ /* 0x040fe40007f7e0ff */
[----:B------:R-:W-:Y:S01]  /*4ef0*/  IADD3 R20, P5, PT, R4, 0x18, RZ ;  /* 0x0000001804147810 */ /* 0x000fe20007fbe0ff */
[--C-:B-1----:R-:W-:Y:S01]  /*4f00*/  IMAD.X R12, RZ, RZ, R8.reuse, P4 ;  /* 0x000000ffff0c7224 */ /* 0x102fe200020e0608 */
[----:B------:R-:W-:Y:S01]  /*4f10*/  LOP3.LUT R5, R5, 0xfffffff8, RZ, 0xc0, !PT ;  /* 0xfffffff805057812 */ /* 0x000fe200078ec0ff */
[----:B------:R-:W-:Y:S01]  /*4f20*/  IMAD.X R9, RZ, RZ, R8, P3 ;  /* 0x000000ffff097224 */ /* 0x000fe200018e0608 */
[----:B------:R-:W-:-:S02]  /*4f30*/  LOP3.LUT R7, R7, 0xfffffff8, RZ, 0xc0, !PT ;  /* 0xfffffff807077812 */ /* 0x000fc400078ec0ff */
[----:B------:R-:W-:Y:S02]  /*4f40*/  LOP3.LUT R20, R20, 0xfffffff8, RZ, 0xc0, !PT ;  /* 0xfffffff814147812 */ /* 0x000fe400078ec0ff */
[----:B------:R-:W-:Y:S02]  /*4f50*/  LOP3.LUT R15, R12, 0x7, RZ, 0xc0, !PT ;  /* 0x000000070c0f7812 */ /* 0x000fe400078ec0ff */
[----:B---3--:R-:W-:Y:S02]  /*4f60*/  IADD3 R10, P2, PT, R4, UR4, RZ ;  /* 0x00000004040a7c10 */ /* 0x008fe4000ff5e0ff */
[----:B------:R-:W-:Y:S02]  /*4f70*/  LOP3.LUT R9, R9, 0x7, RZ, 0xc0, !PT ;  /* 0x0000000709097812 */ /* 0x000fe400078ec0ff */
[----:B------:R-:W-:Y:S02]  /*4f80*/  IADD3.X R11, PT, PT, R8, UR5, RZ, P2, !PT ;  /* 0x00000005080b7c10 */ /* 0x000fe400097fe4ff */
[----:B------:R-:W-:-:S02]  /*4f90*/  IADD3.X R8, PT, PT, RZ, R8, RZ, P5, !PT ;  /* 0x00000008ff087210 */ /* 0x000fc40002ffe4ff */
[----:B------:R-:W-:Y:S02]  /*4fa0*/  IADD3 R12, P2, PT, R5, UR4, RZ ;  /* 0x00000004050c7c10 */ /* 0x000fe4000ff5e0ff */
[----:B------:R-:W-:Y:S01]  /*4fb0*/  LOP3.LUT R24, R8, 0x7, RZ, 0xc0, !PT ;  /* 0x0000000708187812 */ /* 0x000fe200078ec0ff */
[----:B------:R-:W2:Y:S01]  /*4fc0*/  LDG.E.64 R10, desc[UR10][R10.64] ;  /* 0x0000000a0a0a7981 */ /* 0x000ea2000c1e1b00 */
[----:B------:R-:W-:Y:S02]  /*4fd0*/  IADD3 R14, P3, PT, R7, UR4, RZ ;  /* 0x00000004070e7c10 */ /* 0x000fe4000ff7e0ff */
[----:B------:R-:W-:Y:S02]  /*4fe0*/  IADD3 R8, P4, PT, R20, UR4, RZ ;  /* 0x0000000414087c10 */ /* 0x000fe4000ff9e0ff */
[----:B------:R-:W-:Y:S02]  /*4ff0*/  IADD3.X R13, PT, PT, R9, UR5, RZ, P2, !PT ;  /* 0x00000005090d7c10 */ /* 0x000fe400097fe4ff */
[----:B------:R-:W-:-:S02]  /*5000*/  IADD3.X R15, PT, PT, R15, UR5, RZ, P3, !PT ;  /* 0x000000050f0f7c10 */ /* 0x000fc40009ffe4ff */
[----:B------:R-:W-:Y:S02]  /*5010*/  IADD3.X R9, PT, PT, R24, UR5, RZ, P4, !PT ;  /* 0x0000000518097c10 */ /* 0x000fe4000a7fe4ff */
[----:B------:R-:W3:Y:S04]  /*5020*/  LDG.E.64 R12, desc[UR10][R12.64] ;  /* 0x0000000a0c0c7981 */ /* 0x000ee8000c1e1b00 */
[----:B------:R-:W4:Y:S04]  /*5030*/  LDG.E.64 R14, desc[UR10][R14.64] ;  /* 0x0000000a0e0e7981 */ /* 0x000f28000c1e1b00 */
[----:B------:R-:W5:Y:S01]  /*5040*/  LDG.E.64 R8, desc[UR10][R8.64] ;  /* 0x0000000a08087981 */ /* 0x000f62000c1e1b00 */
[C---:B------:R-:W-:Y:S01]  /*5050*/  IMAD.IADD R25, R1.reuse, 0x1, R4 ;  /* 0x0000000101197824 */ /* 0x040fe200078e0204 */
[C---:B------:R-:W-:Y:S01]  /*5060*/  IADD3 R7, PT, PT, R1.reuse, R7, RZ ;  /* 0x0000000701077210 */ /* 0x040fe20007ffe0ff */
[----:B------:R-:W-:-:S02]  /*5070*/  IMAD.IADD R27, R1, 0x1, R5 ;  /* 0x00000001011b7824 */ /* 0x000fc400078e0205 */
[----:B------:R-:W-:Y:S02]  /*5080*/  IMAD.IADD R29, R1, 0x1, R20 ;  /* 0x00000001011d7824 */ /* 0x000fe400078e0214 */
[----:B------:R-:W-:Y:S02]  /*5090*/  HFMA2 R5, -RZ, RZ, 0, 0 ;  /* 0x00000000ff057431 */ /* 0x000fe400000001ff */
[----:B------:R-:W-:Y:S01]  /*50a0*/  VIADD R6, R6, 0x4 ;  /* 0x0000000406067836 */ /* 0x000fe20000000000 */
[----:B--2---:R1:W-:Y:S04]  /*50b0*/  STL.64 [R25], R10 ;  /* 0x0000000a19007387 */ /* 0x0043e80000100a00 */
[----:B---3--:R1:W-:Y:S04]  /*50c0*/  STL.64 [R27], R12 ;  /* 0x0000000c1b007387 */ /* 0x0083e80000100a00 */
[----:B----4-:R1:W-:Y:S04]  /*50d0*/  STL.64 [R7], R14 ;  /* 0x0000000e07007387 */ /* 0x0103e80000100a00 */
[----:B-----5:R1:W-:Y:S02]  /*50e0*/  STL.64 [R29], R8 ;  /* 0x000000081d007387 */ /* 0x0203e40000100a00 */
.L_x_22:
[----:B------:R-:W-:Y:S05]  /*50f0*/  @!P1 BRA `(.L_x_18) ;  /* 0x0000000000389947 */ /* 0x000fea0003800000 */
.L_x_23:
[C---:B------:R-:W-:Y:S01]  /*5100*/  IMAD.SHL.U32 R4, R6.reuse, 0x8, RZ ;  /* 0x0000000806047824 */ /* 0x040fe200078e00ff */
[----:B------:R-:W-:-:S04]  /*5110*/  SHF.L.U64.HI R5, R6, 0x3, R5 ;  /* 0x0000000306057819 */ /* 0x000fc80000010205 */
[----:B012-4-:R-:W-:-:S04]  /*5120*/  IADD3 R8, P1, PT, R4, UR6, RZ ;  /* 0x0000000604087c10 */ /* 0x017fc8000ff3e0ff */
[----:B------:R-:W-:-:S06]  /*5130*/  IADD3.X R9, PT, PT, R5, UR7, RZ, P1, !PT ;  /* 0x0000000705097c10 */ /* 0x000fcc0008ffe4ff */
[----:B------:R-:W2:Y:S01]  /*5140*/  LDG.E.64 R8, desc[UR10][R8.64] ;  /* 0x0000000a08087981 */ /* 0x000ea2000c1e1b00 */
[----:B------:R-:W-:Y:S01]  /*5150*/  IMAD.IADD R7, R1, 0x1, R4 ;  /* 0x0000000101077824 */ /* 0x000fe200078e0204 */
[----:B------:R-:W-:Y:S01]  /*5160*/  IADD3 R16, P1, PT, R16, -0x1, RZ ;  /* 0xffffffff10107810 */ /* 0x000fe20007f3e0ff */
[----:B------:R-:W-:Y:S01]  /*5170*/  IMAD.MOV.U32 R5, RZ, RZ, RZ ;  /* 0x000000ffff057224 */ /* 0x000fe200078e00ff */
[----:B------:R-:W-:Y:S02]  /*5180*/  IADD3 R6, PT, PT, R6, 0x1, RZ ;  /* 0x0000000106067810 */ /* 0x000fe40007ffe0ff */
[----:B------:R-:W-:Y:S02]  /*5190*/  IADD3.X R17, PT, PT, R17, -0x1, RZ, P1, !PT ;  /* 0xffffffff11117810 */ /* 0x000fe40000ffe4ff */
[----:B------:R-:W-:-:S04]  /*51a0*/  ISETP.NE.U32.AND P1, PT, R16, RZ, PT ;  /* 0x000000ff1000720c */ /* 0x000fc80003f25070 */
[----:B------:R-:W-:Y:S01]  /*51b0*/  ISETP.NE.AND.EX P1, PT, R17, RZ, PT, P1 ;  /* 0x000000ff1100720c */ /* 0x000fe20003f25310 */
[----:B--2---:R4:W-:-:S12]  /*51c0*/  STL.64 [R7], R8 ;  /* 0x0000000807007387 */ /* 0x0049d80000100a00 */
[----:B------:R-:W-:Y:S05]  /*51d0*/  @P1 BRA `(.L_x_23) ;  /* 0xfffffffc00c81947 */ /* 0x000fea000383ffff */
.L_x_18:
[----:B------:R-:W5:Y:S02]  /*51e0*/  LDC R5, c[0x0][0x3b0] ;  /* 0x0000ec00ff057b82 */ /* 0x000f640000000800 */
[----:B-----5:R-:W-:-:S05]  /*51f0*/  IMAD.SHL.U32 R5, R5, 0x8, RZ ;  /* 0x0000000805057824 */ /* 0x020fca00078e00ff */
[----:B01--4-:R-:W-:-:S05]  /*5200*/  IADD3 R7, PT, PT, R1, R5, RZ ;  /* 0x0000000501077210 */ /* 0x013fca0007ffe0ff */
[----:B------:R0:W-:Y:S04]  /*5210*/  STL.64 [R7], R22 ;  /* 0x0000001607007387 */ /* 0x0001e80000100a00 */
[----:B------:R0:W-:Y:S01]  /*5220*/  STL.64 [R1+0x60], R18 ;  /* 0x0000601201007387 */ /* 0x0001e20000100a00 */
[----:B------:R-:W-:Y:S05]  /*5230*/  @!P0 BRA `(.L_x_24) ;  /* 0x0000001400e48947 */ /* 0x000fea0003800000 */
[----:B------:R-:W-:Y:S01]  /*5240*/  IADD3 R4, P1, PT, R2, -0x2, RZ ;  /* 0xfffffffe02047810 */ /* 0x000fe20007f3e0ff */
[----:B------:R-:W-:-:S03]  /*5250*/  IMAD.MOV.U32 R6, RZ, RZ, 0x1 ;  /* 0x00000001ff067424 */ /* 0x000fc600078e00ff */
[----:B------:R-:W-:Y:S02]  /*5260*/  ISETP.GE.U32.AND P0, PT, R4, 0xf, PT ;  /* 0x0000000f0400780c */ /* 0x000fe40003f06070 */
[----:B------:R-:W-:-:S04]  /*5270*/  IADD3.X R4, PT, PT, R3, -0x1, RZ, P1, !PT ;  /* 0xffffffff03047810 */ /* 0x000fc80000ffe4ff */
[----:B------:R-:W-:Y:S02]  /*5280*/  ISETP.GE.U32.AND.EX P0, PT, R4, RZ, PT, P0 ;  /* 0x000000ff0400720c */ /* 0x000fe40003f06100 */
[----:B------:R-:W-:-:S04]  /*5290*/  IADD3 R4, P1, PT, R2, -0x1, RZ ;  /* 0xffffffff02047810 */ /* 0x000fc80007f3e0ff */
[----:B------:R-:W-:-:S07]  /*52a0*/  IADD3.X R3, PT, PT, R3, -0x1, RZ, P1, !PT ;  /* 0xffffffff03037810 */ /* 0x000fce0000ffe4ff */
[----:B------:R-:W-:Y:S05]  /*52b0*/  @!P0 BRA `(.L_x_25) ;  /* 0x00000008001c8947 */ /* 0x000fea0003800000 */
[----:B------:R-:W-:Y:S01]  /*52c0*/  IMAD.U32 R13, R2, 0x8, R1 ;  /* 0x00000008020d7824 */ /* 0x000fe200078e0001 */
[----:B------:R-:W-:Y:S01]  /*52d0*/  IADD3 R12, PT, PT, R1, 0xa0, RZ ;  /* 0x000000a0010c7810 */ /* 0x000fe20007ffe0ff */
[----:B------:R-:W-:Y:S01]  /*52e0*/  IMAD.MOV.U32 R14, RZ, RZ, 0x1 ;  /* 0x00000001ff0e7424 */ /* 0x000fe200078e00ff */
[----:B------:R-:W-:Y:S01]  /*52f0*/  MOV R6, 0x1 ;  /* 0x0000000100067802 */ /* 0x000fe20000000f00 */
[----:B---3--:R-:W-:Y:S02]  /*5300*/  IMAD.MOV.U32 R17, RZ, RZ, RZ ;  /* 0x000000ffff117224 */ /* 0x008fe400078e00ff */
[----:B0-----:R-:W-:Y:S02]  /*5310*/  IMAD.MOV.U32 R7, RZ, RZ, RZ ;  /* 0x000000ffff077224 */ /* 0x001fe400078e00ff */
[----:B------:R-:W-:-:S07]  /*5320*/  VIADD R13, R13, 0xffffffc0 ;  /* 0xffffffc00d0d7836 */ /* 0x000fce0000000000 */
.L_x_26:
[----:B--2---:R-:W2:Y:S02]  /*5330*/  LDL.64 R8, [R13+0x38] ;  /* 0x000038000d087983 */ /* 0x004ea40000100a00 */
[-C--:B--2---:R-:W-:Y:S02]  /*5340*/  IMAD R9, R9, R14.reuse, RZ ;  /* 0x0000000e09097224 */ /* 0x084fe400078e02ff */
[----:B------:R-:W-:-:S04]  /*5350*/  IMAD.WIDE.U32 R14, R8, R14, RZ ;  /* 0x0000000e080e7225 */ /* 0x000fc800078e00ff */
[----:B------:R-:W-:Y:S02]  /*5360*/  IMAD R9, R8, R17, R9 ;  /* 0x0000001108097224 */ /* 0x000fe400078e0209 */
[----:B------:R-:W-:-:S03]  /*5370*/  IMAD.MOV.U32 R16, RZ, RZ, R14 ;  /* 0x000000ffff107224 */ /* 0x000fc600078e000e */
[----:B------:R-:W-:-:S05]  /*5380*/  IADD3 R17, PT, PT, R15, R9, RZ ;  /* 0x000000090f117210 */ /* 0x000fca0007ffe0ff */
[----:B------:R0:W-:Y:S04]  /*5390*/  STL.64 [R12+-0x38], R16 ;  /* 0xffffc8100c007387 */ /* 0x0001e80000100a00 */
[----:B------:R-:W2:Y:S04]  /*53a0*/  LDL.64 R10, [R13+0x30] ;  /* 0x000030000d0a7983 */ /* 0x000ea80000100a00 */
[----:B------:R-:W3:Y:S01]  /*53b0*/  LDL.64 R8, [R13+0x28] ;  /* 0x000028000d087983 */ /* 0x000ee20000100a00 */
[-C--:B--2---:R-:W-:Y:S02]  /*53c0*/  IMAD R11, R11, R14.reuse, RZ ;  /* 0x0000000e0b0b7224 */ /* 0x084fe400078e02ff */
[----:B------:R-:W-:-:S04]  /*53d0*/  IMAD.WIDE.U32 R14, R10, R14, RZ ;  /* 0x0000000e0a0e7225 */ /* 0x000fc800078e00ff */
[----:B------:R-:W-:Y:S02]  /*53e0*/  IMAD R11, R10, R17, R11 ;  /* 0x000000110a0b7224 */ /* 0x000fe400078e020b */
[-C--:B---3--:R-:W-:Y:S02]  /*53f0*/  IMAD R9, R9, R14.reuse, RZ ;  /* 0x0000000e09097224 */ /* 0x088fe400078e02ff */
[----:B------:R-:W-:Y:S02]  /*5400*/  IMAD.IADD R15, R15, 0x1, R11 ;  /* 0x000000010f0f7824 */ /* 0x000fe400078e020b */
[----:B------:R-:W-:-:S04]  /*5410*/  IMAD.WIDE.U32 R10, R8, R14, RZ ;  /* 0x0000000e080a7225 */ /* 0x000fc800078e00ff */
[----:B------:R-:W-:Y:S02]  /*5420*/  IMAD R9, R8, R15, R9 ;  /* 0x0000000f08097224 */ /* 0x000fe400078e0209 */
[----:B------:R-:W-:-:S03]  /*5430*/  IMAD.MOV.U32 R8, RZ, RZ, R14 ;  /* 0x000000ffff087224 */ /* 0x000fc600078e000e */
[----:B------:R-:W-:Y:S01]  /*5440*/  IADD3 R11, PT, PT, R11, R9, RZ ;  /* 0x000000090b0b7210 */ /* 0x000fe20007ffe0ff */
[----:B------:R-:W-:-:S05]  /*5450*/  IMAD.MOV.U32 R9, RZ, RZ, R15 ;  /* 0x000000ffff097224 */ /* 0x000fca00078e000f */
[----:B------:R1:W-:Y:S04]  /*5460*/  STL.128 [R12+-0x30], R8 ;  /* 0xffffd0080c007387 */ /* 0x0003e80000100c00 */
[----:B------:R-:W2:Y:S04]  /*5470*/  LDL.64 R14, [R13+0x20] ;  /* 0x000020000d0e7983 */ /* 0x000ea80000100a00 */
[----:B0-----:R-:W3:Y:S01]  /*5480*/  LDL.64 R16, [R13+0x18] ;  /* 0x000018000d107983 */ /* 0x001ee20000100a00 */
[-C--:B--2---:R-:W-:Y:S02]  /*5490*/  IMAD R15, R15, R10.reuse, RZ ;  /* 0x0000000a0f0f7224 */ /* 0x084fe400078e02ff */
[----:B------:R-:W-:-:S04]  /*54a0*/  IMAD.WIDE.U32 R18, R14, R10, RZ ;  /* 0x0000000a0e127225 */ /* 0x000fc800078e00ff */
[----:B------:R-:W-:Y:S02]  /*54b0*/  IMAD R15, R14, R11, R15 ;  /* 0x0000000b0e0f7224 */ /* 0x000fe400078e020f */
[-C--:B---3--:R-:W-:Y:S02]  /*54c0*/  IMAD R17, R17, R18.reuse, RZ ;  /* 0x0000001211117224 */ /* 0x088fe400078e02ff */
[----:B-1----:R-:W-:Y:S01]  /*54d0*/  IMAD.MOV.U32 R8, RZ, RZ, R18 ;  /* 0x000000ffff087224 */ /* 0x002fe200078e0012 */
[----:B------:R-:W-:Y:S01]  /*54e0*/  IADD3 R19, PT, PT, R19, R15, RZ ;  /* 0x0000000f13137210 */ /* 0x000fe20007ffe0ff */
[----:B------:R-:W-:-:S03]  /*54f0*/  IMAD.WIDE.U32 R14, R16, R18, RZ ;  /* 0x00000012100e7225 */ /* 0x000fc600078e00ff */
[-C--:B------:R-:W-:Y:S01]  /*5500*/  MOV R9, R19.reuse ;  /* 0x0000001300097202 */ /* 0x080fe20000000f00 */
[----:B------:R-:W-:Y:S02]  /*5510*/  IMAD R17, R16, R19, R17 ;  /* 0x0000001310117224 */ /* 0x000fe400078e0211 */
[----:B------:R-:W-:Y:S02]  /*5520*/  IMAD.MOV.U32 R10, RZ, RZ, R14 ;  /* 0x000000ffff0a7224 */ /* 0x000fe400078e000e */
[----:B------:R-:W-:-:S04]  /*5530*/  IMAD.IADD R15, R15, 0x1, R17 ;  /* 0x000000010f0f7824 */ /* 0x000fc800078e0211 */
[----:B------:R-:W-:-:S05]  /*5540*/  IMAD.MOV.U32 R11, RZ, RZ, R15 ;  /* 0x000000ffff0b7224 */ /* 0x000fca00078e000f */
[----:B------:R0:W-:Y:S04]  /*5550*/  STL.128 [R12+-0x20], R8 ;  /* 0xffffe0080c007387 */ /* 0x0001e80000100c00 */
[----:B------:R-:W2:Y:S04]  /*5560*/  LDL.64 R22, [R13+0x10] ;  /* 0x000010000d167983 */ /* 0x000ea80000100a00 */
[----:B------:R-:W3:Y:S01]  /*5570*/  LDL.64 R16, [R13+0x8] ;  /* 0x000008000d107983 */ /* 0x000ee20000100a00 */
[-C--:B--2---:R-:W-:Y:S02]  /*5580*/  IMAD R20, R23, R14.reuse, RZ ;  /* 0x0000000e17147224 */ /* 0x084fe400078e02ff */
[----:B------:R-:W-:-:S04]  /*5590*/  IMAD.WIDE.U32 R18, R22, R14, RZ ;  /* 0x0000000e16127225 */ /* 0x000fc800078e00ff */
[----:B------:R-:W-:Y:S02]  /*55a0*/  IMAD R15, R22, R15, R20 ;  /* 0x0000000f160f7224 */ /* 0x000fe400078e0214 */
[-C--:B---3--:R-:W-:Y:S02]  /*55b0*/  IMAD R17, R17, R18.reuse, RZ ;  /* 0x0000001211117224 */ /* 0x088fe400078e02ff */
[----:B0-----:R-:W-:Y:S01]  /*55c0*/  IMAD.MOV.U32 R8, RZ, RZ, R18 ;  /* 0x000000ffff087224 */ /* 0x001fe200078e0012 */
        /* <DEDUP_REMOVED lines=8> */
[----:B------:R-:W2:Y:S04]  /*5650*/  LDL.64 R22, [R13] ;  /* 0x000000000d167983 */ /* 0x000ea80000100a00 */
[----:B------:R-:W3:Y:S01]  /*5660*/  LDL.64 R16, [R13+-0x8] ;  /* 0xfffff8000d107983 */ /* 0x000ee20000100a00 */
        /* <DEDUP_REMOVED lines=12> */
[----:B------:R0:W-:Y:S04]  /*5730*/  STL.128 [R12], R8 ;  /* 0x000000080c007387 */ /* 0x0001e80000100c00 */
[----:B------:R-:W2:Y:S04]  /*5740*/  LDL.64 R22, [R13+-0x10] ;  /* 0xfffff0000d167983 */ /* 0x000ea80000100a00 */
        /* <DEDUP_REMOVED lines=13> */
[----:B------:R0:W-:Y:S04]  /*5820*/  STL.128 [R12+0x10], R8 ;  /* 0x000010080c007387 */ /* 0x0001e80000100c00 */
        /* <DEDUP_REMOVED lines=21> */
[----:B------:R-:W-:Y:S01]  /*5980*/  IMAD.WIDE.U32 R14, R16, R18, RZ ;  /* 0x00000012100e7225 */ /* 0x000fe200078e00ff */
[----:B------:R-:W-:-:S03]  /*5990*/  IADD3 R23, PT, PT, R19, R23, RZ ;  /* 0x0000001713177210 */ /* 0x000fc60007ffe0ff */
[----:B0-----:R-:W-:Y:S01]  /*59a0*/  IMAD.MOV.U32 R8, RZ, RZ, R18 ;  /* 0x000000ffff087224 */ /* 0x001fe200078e0012 */
[-C--:B------:R-:W-:Y:S01]  /*59b0*/  MOV R9, R23.reuse ;  /* 0x0000001700097202 */ /* 0x080fe20000000f00 */
[----:B------:R-:W-:Y:S02]  /*59c0*/  IMAD R17, R16, R23, R17 ;  /* 0x0000001710117224 */ /* 0x000fe400078e0211 */
[----:B------:R-:W-:Y:S02]  /*59d0*/  IMAD.MOV.U32 R10, RZ, RZ, R14 ;  /* 0x000000ffff0a7224 */ /* 0x000fe400078e000e */
[----:B------:R-:W-:-:S04]  /*59e0*/  IMAD.IADD R19, R15, 0x1, R17 ;  /* 0x000000010f137824 */ /* 0x000fc800078e0211 */
[----:B------:R-:W-:-:S05]  /*59f0*/  IMAD.MOV.U32 R11, RZ, RZ, R19 ;  /* 0x000000ffff0b7224 */ /* 0x000fca00078e0013 */
[----:B------:R0:W-:Y:S04]  /*5a00*/  STL.128 [R12+0x30], R8 ;  /* 0x000030080c007387 */ /* 0x0001e80000100c00 */
[----:B------:R1:W2:Y:S01]  /*5a10*/  LDL.64 R16, [R13+-0x40] ;  /* 0xffffc0000d107983 */ /* 0x0002a20000100a00 */
[----:B------:R-:W-:-:S04]  /*5a20*/  IADD3 R6, P0, PT, R6, 0x10, RZ ;  /* 0x0000001006067810 */ /* 0x000fc80007f1e0ff */
[----:B------:R-:W-:Y:S01]  /*5a30*/  IADD3.X R7, PT, PT, RZ, R7, RZ, P0, !PT ;  /* 0x00000007ff077210 */ /* 0x000fe200007fe4ff */
[----:B-1----:R-:W-:Y:S02]  /*5a40*/  VIADD R13, R13, 0xffffff80 ;  /* 0xffffff800d0d7836 */ /* 0x002fe40000000000 */
[-C--:B--2---:R-:W-:Y:S02]  /*5a50*/  IMAD R17, R17, R14.reuse, RZ ;  /* 0x0000000e11117224 */ /* 0x084fe400078e02ff */
[----:B------:R-:W-:-:S04]  /*5a60*/  IMAD.WIDE.U32 R14, R16, R14, RZ ;  /* 0x0000000e100e7225 */ /* 0x000fc800078e00ff */
[----:B------:R-:W-:Y:S02]  /*5a70*/  IMAD R17, R16, R19, R17 ;  /* 0x0000001310117224 */ /* 0x000fe400078e0211 */
[----:B0-----:R-:W-:-:S03]  /*5a80*/  IMAD.MOV.U32 R8, RZ, RZ, R14 ;  /* 0x000000ffff087224 */ /* 0x001fc600078e000e */
[----:B------:R-:W-:Y:S02]  /*5a90*/  IADD3 R17, PT, PT, R15, R17, RZ ;  /* 0x000000110f117210 */ /* 0x000fe40007ffe0ff */
[----:B------:R-:W-:-:S03]  /*5aa0*/  LOP3.LUT R15, R4, 0xfffffff0, RZ, 0xc0, !PT ;  /* 0xfffffff0040f7812 */ /* 0x000fc600078ec0ff */
[----:B------:R-:W-:Y:S01]  /*5ab0*/  IMAD.MOV.U32 R9, RZ, RZ, R17 ;  /* 0x000000ffff097224 */ /* 0x000fe200078e0011 */
[----:B------:R-:W-:-:S04]  /*5ac0*/  IADD3 R15, P1, PT, -R15, R6, RZ ;  /* 0x000000060f0f7210 */ /* 0x000fc80007f3e1ff */
[----:B------:R-:W-:Y:S01]  /*5ad0*/  ISETP.NE.U32.AND P0, PT, R15, 0x1, PT ;  /* 0x000000010f00780c */ /* 0x000fe20003f05070 */
[----:B------:R-:W-:Y:S01]  /*5ae0*/  IMAD.X R10, R7, 0x1, ~R3, P1 ;  /* 0x00000001070a7824 */ /* 0x000fe200008e0e03 */
[----:B------:R0:W-:Y:S04]  /*5af0*/  STL.64 [R12+0x40], R8 ;  /* 0x000040080c007387 */ /* 0x0001e80000100a00 */
[----:B------:R-:W-:Y:S02]  /*5b00*/  ISETP.NE.AND.EX P0, PT, R10, RZ, PT, P0 ;  /* 0x000000ff0a00720c */ /* 0x000fe40003f05300 */
[----:B0-----:R-:W-:-:S11]  /*5b10*/  IADD3 R12, PT, PT, R12, 0x80, RZ ;  /* 0x000000800c0c7810 */ /* 0x001fd60007ffe0ff */
[----:B------:R-:W-:Y:S05]  /*5b20*/  @P0 BRA `(.L_x_26) ;  /* 0xfffffff800000947 */ /* 0x000fea000383ffff */
.L_x_25:
[----:B0-----:R-:W-:-:S04]  /*5b30*/  LOP3.LUT R7, R4, 0xf, RZ, 0xc0, !PT ;  /* 0x0000000f04077812 */ /* 0x001fc800078ec0ff */
[----:B------:R-:W-:-:S04]  /*5b40*/  ISETP.NE.U32.AND P0, PT, R7, RZ, PT ;  /* 0x000000ff0700720c */ /* 0x000fc80003f05070 */
[----:B------:R-:W-:-:S13]  /*5b50*/  ISETP.NE.AND.EX P0, PT, RZ, RZ, PT, P0 ;  /* 0x000000ffff00720c */ /* 0x000fda0003f05300 */
[----:B------:R-:W-:Y:S05]  /*5b60*/  @!P0 BRA `(.L_x_24) ;  /* 0x0000000c00988947 */ /* 0x000fea0003800000 */
[----:B------:R-:W-:Y:S02]  /*5b70*/  ISETP.GE.U32.AND P0, PT, R7, 0x8, PT ;  /* 0x000000080700780c */ /* 0x000fe40003f06070 */
[----:B------:R-:W-:Y:S02]  /*5b80*/  LOP3.LUT R3, R4, 0x7, RZ, 0xc0, !PT ;  /* 0x0000000704037812 */ /* 0x000fe400078ec0ff */
[----:B------:R-:W-:Y:S02]  /*5b90*/  ISETP.GE.U32.AND.EX P0, PT, RZ, RZ, PT, P0 ;  /* 0x000000ffff00720c */ /* 0x000fe40003f06100 */
[----:B------:R-:W-:-:S04]  /*5ba0*/  ISETP.NE.U32.AND P1, PT, R3, RZ, PT ;  /* 0x000000ff0300720c */ /* 0x000fc80003f25070 */
[----:B------:R-:W-:-:S07]  /*5bb0*/  ISETP.NE.AND.EX P1, PT, RZ, RZ, PT, P1 ;  /* 0x000000ffff00720c */ /* 0x000fce0003f25310 */
[----:B------:R-:W-:Y:S06]  /*5bc0*/  @!P0 BRA `(.L_x_27) ;  /* 0x0000000800108947 */ /* 0x000fec0003800000 */
[----:B------:R-:W-:Y:S01]  /*5bd0*/  IADD3 R7, P0, PT, RZ, RZ, RZ ;  /* 0x000000ffff077210 */ /* 0x000fe20007f1e0ff */
[----:B--2---:R-:W-:-:S03]  /*5be0*/  IMAD.IADD R8, R2, 0x1, -R6 ;  /* 0x0000000102087824 */ /* 0x004fc600078e0a06 */
[----:B------:R-:W-:Y:S01]  /*5bf0*/  IADD3.X R10, PT, PT, R6, -0x1, RZ, P0, !PT ;  /* 0xffffffff060a7810 */ /* 0x000fe200007fe4ff */
[----:B---3--:R-:W-:-:S03]  /*5c00*/  IMAD.U32 R16, R8, 0x8, R1 ;  /* 0x0000000808107824 */ /* 0x008fc600078e0001 */
[----:B------:R-:W-:-:S04]  /*5c10*/  SHF.R.S64 R10, R7, 0x1d, R10 ;  /* 0x0000001d070a7819 */ /* 0x000fc8000000100a */
[----:B------:R-:W-:Y:S02]  /*5c20*/  IADD3 R14, PT, PT, R1, R10, RZ ;  /* 0x0000000a010e7210 */ /* 0x000fe40007ffe0ff */
[----:B------:R-:W2:Y:S04]  /*5c30*/  LDL.64 R10, [R16] ;  /* 0x00000000100a7983 */ /* 0x000ea80000100a00 */
[----:B------:R-:W2:Y:S01]  /*5c40*/  LDL.64 R8, [R14+0x60] ;  /* 0x000060000e087983 */ /* 0x000ea20000100a00 */
[C---:B------:R-:W-:Y:S02]  /*5c50*/  VIADD R15, R6.reuse, 0x1 ;  /* 0x00000001060f7836 */ /* 0x040fe40000000000 */
[----:B------:R-:W-:Y:S02]  /*5c60*/  IMAD.U32 R17, R6, 0x8, R1 ;  /* 0x0000000806117824 */ /* 0x000fe400078e0001 */
[----:B--2---:R-:W-:-:S02]  /*5c70*/  IMAD R11, R11, R8, RZ ;  /* 0x000000080b0b7224 */ /* 0x004fc400078e02ff */
[----:B------:R-:W-:-:S04]  /*5c80*/  IMAD.WIDE.U32 R12, R10, R8, RZ ;  /* 0x000000080a0c7225 */ /* 0x000fc800078e00ff */
[----:B------:R-:W-:Y:S01]  /*5c90*/  IMAD R11, R9, R10, R11 ;  /* 0x0000000a090b7224 */ /* 0x000fe200078e020b */
[----:B------:R-:W-:Y:S01]  /*5ca0*/  SHF.R.S64 R10, RZ, 0x1d, R6 ;  /* 0x0000001dff0a7819 */ /* 0x000fe20000001006 */
[----:B------:R-:W-:-:S03]  /*5cb0*/  IMAD.IADD R8, R2, 0x1, -R15 ;  /* 0x0000000102087824 */ /* 0x000fc600078e0a0f */
[----:B------:R-:W-:Y:S01]  /*5cc0*/  IADD3 R9, PT, PT, R13, R11, RZ ;  /* 0x0000000b0d097210 */ /* 0x000fe20007ffe0ff */
[----:B------:R-:W-:Y:S01]  /*5cd0*/  IMAD.IADD R11, R1, 0x1, R10 ;  /* 0x00000001010b7824 */ /* 0x000fe200078e020a */
[----:B------:R-:W-:Y:S01]  /*5ce0*/  LEA R16, R8, R1, 0x3 ;  /* 0x0000000108107211 */ /* 0x000fe200078e18ff */
[----:B------:R-:W-:-:S05]  /*5cf0*/  IMAD.MOV.U32 R8, RZ, RZ, R12 ;  /* 0x000000ffff087224 */ /* 0x000fca00078e000c */
[----:B------:R0:W-:Y:S04]  /*5d00*/  STL.64 [R17+0x60], R8 ;  /* 0x0000600811007387 */ /* 0x0001e80000100a00 */
[----:B------:R-:W2:Y:S04]  /*5d10*/  LDL.64 R10, [R11+0x60] ;  /* 0x000060000b0a7983 */ /* 0x000ea80000100a00 */
[----:B------:R-:W2:Y:S02]  /*5d20*/  LDL.64 R12, [R16] ;  /* 0x00000000100c7983 */ /* 0x000ea40000100a00 */
[----:B--2---:R-:W-:-:S02]  /*5d30*/  IMAD R19, R13, R10, RZ ;  /* 0x0000000a0d137224 */ /* 0x004fc400078e02ff */
[----:B------:R-:W-:Y:S02]  /*5d40*/  IMAD.SHL.U32 R13, R15, 0x8, RZ ;  /* 0x000000080f0d7824 */ /* 0x000fe400078e00ff */
[----:B------:R-:W-:Y:S01]  /*5d50*/  IMAD R23, R11, R12, R19 ;  /* 0x0000000c0b177224 */ /* 0x000fe200078e0213 */
[----:B------:R-:W-:Y:S01]  /*5d60*/  IADD3 R19, PT, PT, R6, 0x2, RZ ;  /* 0x0000000206137810 */ /* 0x000fe20007ffe0ff */
[----:B------:R-:W-:Y:S01]  /*5d70*/  IMAD.WIDE.U32 R14, R12, R10, RZ ;  /* 0x0000000a0c0e7225 */ /* 0x000fe200078e00ff */
[----:B------:R-:W-:Y:S02]  /*5d80*/  IADD3.X R10, PT, PT, R6, 0x1, RZ, P0, !PT ;  /* 0x00000001060a7810 */ /* 0x000fe400007fe4ff */
[----:B------:R-:W-:Y:S01]  /*5d90*/  LOP3.LUT R12, R13, 0xfffffff8, RZ, 0xc0, !PT ;  /* 0xfffffff80d0c7812 */ /* 0x000fe200078ec0ff */
[----:B0-----:R-:W-:Y:S01]  /*5da0*/  IMAD.IADD R8, R2, 0x1, -R19 ;  /* 0x0000000102087824 */ /* 0x001fe200078e0a13 */
[----:B------:R-:W-:Y:S01]  /*5db0*/  SHF.R.S64 R10, R7, 0x1d, R10 ;  /* 0x0000001d070a7819 */ /* 0x000fe2000000100a */
[----:B------:R-:W-:Y:S01]  /*5dc0*/  IMAD.IADD R9, R15, 0x1, R23 ;  /* 0x000000010f097824 */ /* 0x000fe200078e0217 */
[C---:B------:R-:W-:Y:S01]  /*5dd0*/  IADD3 R17, PT, PT, R1.reuse, R12, RZ ;  /* 0x0000000c01117210 */ /* 0x040fe20007ffe0ff */
[----:B------:R-:W-:Y:S01]  /*5de0*/  IMAD.U32 R16, R8, 0x8, R1 ;  /* 0x0000000808107824 */ /* 0x000fe200078e0001 */
[----:B------:R-:W-:Y:S01]  /*5df0*/  MOV R8, R14 ;  /* 0x0000000e00087202 */ /* 0x000fe20000000f00 */
[----:B------:R-:W-:-:S04]  /*5e00*/  IMAD.IADD R11, R1, 0x1, R10 ;  /* 0x00000001010b7824 */ /* 0x000fc800078e020a */
[----:B------:R0:W-:Y:S04]  /*5e10*/  STL.64 [R17+0x60], R8 ;  /* 0x0000600811007387 */ /* 0x0001e80000100a00 */
[----:B------:R-:W2:Y:S04]  /*5e20*/  LDL.64 R10, [R11+0x60] ;  /* 0x000060000b0a7983 */ /* 0x000ea80000100a00 */
[----:B------:R-:W2:Y:S02]  /*5e30*/  LDL.64 R12, [R16] ;  /* 0x00000000100c7983 */ /* 0x000ea40000100a00 */
[----:B--2---:R-:W-:-:S02]  /*5e40*/  IMAD R23, R13, R10, RZ ;  /* 0x0000000a0d177224 */ /* 0x004fc400078e02ff */
[----:B------:R-:W-:Y:S02]  /*5e50*/  IMAD.SHL.U32 R13, R19, 0x8, RZ ;  /* 0x00000008130d7824 */ /* 0x000fe400078e00ff */
[----:B------:R-:W-:Y:S02]  /*5e60*/  VIADD R19, R6, 0x3 ;  /* 0x0000000306137836 */ /* 0x000fe40000000000 */
[----:B------:R-:W-:Y:S01]  /*5e70*/  IMAD.WIDE.U32 R14, R12, R10, RZ ;  /* 0x0000000a0c0e7225 */ /* 0x000fe200078e00ff */
[----:B------:R-:W-:Y:S02]  /*5e80*/  IADD3.X R10, PT, PT, R6, 0x2, RZ, P0, !PT ;  /* 0x00000002060a7810 */ /* 0x000fe400007fe4ff */
[----:B0-----:R-:W-:Y:S01]  /*5e90*/  IADD3 R8, PT, PT, -R19, R2, RZ ;  /* 0x0000000213087210 */ /* 0x001fe20007ffe1ff */
[----:B------:R-:W-:Y:S01]  /*5ea0*/  IMAD R23, R11, R12, R23 ;  /* 0x0000000c0b177224 */ /* 0x000fe200078e0217 */
[----:B------:R-:W-:Y:S02]  /*5eb0*/  LOP3.LUT R12, R13, 0xfffffff8, RZ, 0xc0, !PT ;  /* 0xfffffff80d0c7812 */ /* 0x000fe400078ec0ff */
[----:B------:R-:W-:Y:S01]  /*5ec0*/  SHF.R.S64 R10, R7, 0x1d, R10 ;  /* 0x0000001d070a7819 */ /* 0x000fe2000000100a */
[----:B------:R-:W-:-:S02]  /*5ed0*/  IMAD.U32 R16, R8, 0x8, R1 ;  /* 0x0000000808107824 */ /* 0x000fc400078e0001 */
[----:B------:R-:W-:Y:S01]  /*5ee0*/  IMAD.IADD R9, R15, 0x1, R23 ;  /* 0x000000010f097824 */ /* 0x000fe200078e0217 */
[C---:B------:R-:W-:Y:S01]  /*5ef0*/  IADD3 R11, PT, PT, R1.reuse, R10, RZ ;  /* 0x0000000a010b7210 */ /* 0x040fe20007ffe0ff */
[----:B------:R-:W-:Y:S02]  /*5f00*/  IMAD.IADD R17, R1, 0x1, R12 ;  /* 0x0000000101117824 */ /* 0x000fe400078e020c */
[----:B------:R-:W-:-:S05]  /*5f10*/  IMAD.MOV.U32 R8, RZ, RZ, R14 ;  /* 0x000000ffff087224 */ /* 0x000fca00078e000e */
[----:B------:R0:W-:Y:S04]  /*5f20*/  STL.64 [R17+0x60], R8 ;  /* 0x0000600811007387 */ /* 0x0001e80000100a00 */
[----:B------:R-:W2:Y:S04]  /*5f30*/  LDL.64 R10, [R11+0x60] ;  /* 0x000060000b0a7983 */ /* 0x000ea80000100a00 */
[----:B------:R-:W2:Y:S02]  /*5f40*/  LDL.64 R12, [R16] ;  /* 0x00000000100c7983 */ /* 0x000ea40000100a00 */
[-C--:B--2---:R-:W-:Y:S01]  /*5f50*/  IMAD R23, R13, R10.reuse, RZ ;  /* 0x0000000a0d177224 */ /* 0x084fe200078e02ff */
[----:B------:R-:W-:Y:S01]  /*5f60*/  SHF.L.U32 R13, R19, 0x3, RZ ;  /* 0x00000003130d7819 */ /* 0x000fe200000006ff */
[----:B------:R-:W-:Y:S01]  /*5f70*/  IMAD.WIDE.U32 R14, R12, R10, RZ ;  /* 0x0000000a0c0e7225 */ /* 0x000fe200078e00ff */
[----:B------:R-:W-:-:S03]  /*5f80*/  IADD3.X R10, PT, PT, R6, 0x3, RZ, P0, !PT ;  /* 0x00000003060a7810 */ /* 0x000fc600007fe4ff */
[----:B------:R-:W-:Y:S01]  /*5f90*/  VIADD R19, R6, 0x4 ;  /* 0x0000000406137836 */ /* 0x000fe20000000000 */
[----:B------:R-:W-:Y:S01]  /*5fa0*/  SHF.R.S64 R10, R7, 0x1d, R10 ;  /* 0x0000001d070a7819 */ /* 0x000fe2000000100a */
[----:B------:R-:W-:Y:S01]  /*5fb0*/  IMAD R23, R11, R12, R23 ;  /* 0x0000000c0b177224 */ /* 0x000fe200078e0217 */
[----:B------:R-:W-:Y:S01]  /*5fc0*/  LOP3.LUT R12, R13, 0xfffffff8, RZ, 0xc0, !PT ;  /* 0xfffffff80d0c7812 */ /* 0x000fe200078ec0ff */
[----:B0-----:R-:W-:Y:S02]  /*5fd0*/  IMAD.IADD R8, R2, 0x1, -R19 ;  /* 0x0000000102087824 */ /* 0x001fe400078e0a13 */
[----:B------:R-:W-:Y:S01]  /*5fe0*/  IMAD.IADD R11, R1, 0x1, R10 ;  /* 0x00000001010b7824 */ /* 0x000fe200078e020a */
        /* <DEDUP_REMOVED lines=8> */
[----:B------:R-:W-:Y:S01]  /*6070*/  IMAD.SHL.U32 R13, R19, 0x8, RZ ;  /* 0x00000008130d7824 */ /* 0x000fe200078e00ff */
[----:B------:R-:W-:Y:S01]  /*6080*/  IADD3 R19, PT, PT, R6, 0x5, RZ ;  /* 0x0000000506137810 */ /* 0x000fe20007ffe0ff */
[----:B------:R-:W-:Y:S01]  /*6090*/  IMAD.WIDE.U32 R14, R12, R10, RZ ;  /* 0x0000000a0c0e7225 */ /* 0x000fe200078e00ff */
[----:B------:R-:W-:-:S03]  /*60a0*/  IADD3.X R10, PT, PT, R6, 0x4, RZ, P0, !PT ;  /* 0x00000004060a7810 */ /* 0x000fc600007fe4ff */
[----:B------:R-:W-:Y:S01]  /*60b0*/  IMAD R23, R11, R12, R23 ;  /* 0x0000000c0b177224 */ /* 0x000fe200078e0217 */
[----:B------:R-:W-:Y:S01]  /*60c0*/  SHF.R.S64 R10, R7, 0x1d, R10 ;  /* 0x0000001d070a7819 */ /* 0x000fe2000000100a */
[----:B0-----:R-:W-:Y:S01]  /*60d0*/  IMAD.IADD R8, R2, 0x1, -R19 ;  /* 0x0000000102087824 */ /* 0x001fe200078e0a13 */
[----:B------:R-:W-:Y:S01]  /*60e0*/  LOP3.LUT R12, R13, 0xfffffff8, RZ, 0xc0, !PT ;  /* 0xfffffff80d0c7812 */ /* 0x000fe200078ec0ff */
[----:B------:R-:W-:Y:S02]  /*60f0*/  IMAD.IADD R9, R15, 0x1, R23 ;  /* 0x000000010f097824 */ /* 0x000fe400078e0217 */
[----:B------:R-:W-:Y:S01]  /*6100*/  IMAD.U32 R16, R8, 0x8, R1 ;  /* 0x0000000808107824 */ /* 0x000fe200078e0001 */
[C---:B------:R-:W-:Y:S01]  /*6110*/  IADD3 R17, PT, PT, R1.reuse, R12, RZ ;  /* 0x0000000c01117210 */ /* 0x040fe20007ffe0ff */
[----:B------:R-:W-:Y:S01]  /*6120*/  IMAD.IADD R11, R1, 0x1, R10 ;  /* 0x00000001010b7824 */ /* 0x000fe200078e020a */
[----:B------:R-:W-:-:S05]  /*6130*/  MOV R8, R14 ;  /* 0x0000000e00087202 */ /* 0x000fca0000000f00 */
        /* <DEDUP_REMOVED lines=32> */
[----:B------:R-:W-:-:S04]  /*6340*/  LEA R12, R8, R1, 0x3 ;  /* 0x00000001080c7211 */ /* 0x000fc800078e18ff */
[----:B------:R0:W-:Y:S04]  /*6350*/  STL.64 [R17+0x60], R14 ;  /* 0x0000600e11007387 */ /* 0x0001e80000100a00 */
[----:B------:R-:W2:Y:S04]  /*6360*/  LDL.64 R8, [R9+0x60] ;  /* 0x0000600009087983 */ /* 0x000ea80000100a00 */
[----:B------:R-:W2:Y:S01]  /*6370*/  LDL.64 R12, [R12] ;  /* 0x000000000c0c7983 */ /* 0x000ea20000100a00 */
[----:B------:R-:W-:Y:S02]  /*6380*/  IMAD.SHL.U32 R7, R19, 0x8, RZ ;  /* 0x0000000813077824 */ /* 0x000fe400078e00ff */
[----:B------:R-:W-:-:S02]  /*6390*/  VIADD R6, R6, 0x8 ;  /* 0x0000000806067836 */ /* 0x000fc40000000000 */
[-C--:B--2---:R-:W-:Y:S02]  /*63a0*/  IMAD R13, R13, R8.reuse, RZ ;  /* 0x000000080d0d7224 */ /* 0x084fe400078e02ff */
[----:B------:R-:W-:Y:S01]  /*63b0*/  IMAD.WIDE.U32 R10, R12, R8, RZ ;  /* 0x000000080c0a7225 */ /* 0x000fe200078e00ff */
[----:B------:R-:W-:-:S03]  /*63c0*/  LOP3.LUT R8, R7, 0xfffffff8, RZ, 0xc0, !PT ;  /* 0xfffffff807087812 */ /* 0x000fc600078ec0ff */
[----:B------:R-:W-:Y:S01]  /*63d0*/  IMAD R13, R9, R12, R13 ;  /* 0x0000000c090d7224 */ /* 0x000fe200078e020d */
[----:B------:R-:W-:-:S03]  /*63e0*/  IADD3 R7, PT, PT, R1, R8, RZ ;  /* 0x0000000801077210 */ /* 0x000fc60007ffe0ff */
[----:B------:R-:W-:-:S05]  /*63f0*/  IMAD.IADD R11, R11, 0x1, R13 ;  /* 0x000000010b0b7824 */ /* 0x000fca00078e020d */
[----:B------:R0:W-:Y:S02]  /*6400*/  STL.64 [R7+0x60], R10 ;  /* 0x0000600a07007387 */ /* 0x0001e40000100a00 */
.L_x_27:
[----:B------:R-:W-:Y:S05]  /*6410*/  @!P1 BRA `(.L_x_24) ;  /* 0x00000004006c9947 */ /* 0x000fea0003800000 */
[----:B------:R-:W-:Y:S01]  /*6420*/  ISETP.GE.U32.AND P0, PT, R3, 0x4, PT ;  /* 0x000000040300780c */ /* 0x000fe20003f06070 */
[----:B------:R-:W-:Y:S01]  /*6430*/  IMAD.MOV.U32 R3, RZ, RZ, RZ ;  /* 0x000000ffff037224 */ /* 0x000fe200078e00ff */
[----:B0-----:R-:W-:Y:S02]  /*6440*/  LOP3.LUT R7, R4, 0x3, RZ, 0xc0, !PT ;  /* 0x0000000304077812 */ /* 0x001fe400078ec0ff */
[----:B------:R-:W-:Y:S02]  /*6450*/  ISETP.GE.U32.AND.EX P0, PT, RZ, RZ, PT, P0 ;  /* 0x000000ffff00720c */ /* 0x000fe40003f06100 */
[----:B------:R-:W-:-:S04]  /*6460*/  ISETP.NE.U32.AND P1, PT, R7, RZ, PT ;  /* 0x000000ff0700720c */ /* 0x000fc80003f25070 */
[----:B------:R-:W-:-:S07]  /*6470*/  ISETP.NE.AND.EX P1, PT, R3, RZ, PT, P1 ;  /* 0x000000ff0300720c */ /* 0x000fce0003f25310 */
[----:B------:R-:W-:Y:S06]  /*6480*/  @!P0 BRA `(.L_x_28) ;  /* 0x0000000000fc8947 */ /* 0x000fec0003800000 */
[----:B--2---:R-:W-:Y:S02]  /*6490*/  IADD3 R9, P0, PT, RZ, RZ, RZ ;  /* 0x000000ffff097210 */ /* 0x004fe40007f1e0ff */
[C---:B------:R-:W-:Y:S02]  /*64a0*/  IADD3 R8, PT, PT, -R6.reuse, R2, RZ ;  /* 0x0000000206087210 */ /* 0x040fe40007ffe1ff */
[----:B------:R-:W-:-:S03]  /*64b0*/  IADD3.X R4, PT, PT, R6, -0x1, RZ, P0, !PT ;  /* 0xffffffff06047810 */ /* 0x000fc600007fe4ff */
[----:B------:R-:W-:Y:S01]  /*64c0*/  IMAD.U32 R14, R8, 0x8, R1 ;  /* 0x00000008080e7824 */ /* 0x000fe200078e0001 */
[----:B------:R-:W-:-:S05]  /*64d0*/  SHF.R.S64 R4, R9, 0x1d, R4 ;  /* 0x0000001d09047819 */ /* 0x000fca0000001004 */
[----:B------:R-:W-:Y:S01]  /*64e0*/  IMAD.IADD R12, R1, 0x1, R4 ;  /* 0x00000001010c7824 */ /* 0x000fe200078e0204 */
[----:B------:R-:W2:Y:S05]  /*64f0*/  LDL.64 R14, [R14] ;  /* 0x000000000e0e7983 */ /* 0x000eaa0000100a00 */
[----:B------:R-:W2:Y:S01]  /*6500*/  LDL.64 R12, [R12+0x60] ;  /* 0x000060000c0c7983 */ /* 0x000ea20000100a00 */
[C---:B------:R-:W-:Y:S02]  /*6510*/  IADD3 R23, PT, PT, R6.reuse, 0x1, RZ ;  /* 0x0000000106177810 */ /* 0x040fe40007ffe0ff */
[----:B------:R-:W-:Y:S02]  /*6520*/  SHF.R.S64 R4, RZ, 0x1d, R6 ;  /* 0x0000001dff047819 */ /* 0x000fe40000001006 */
[----:B------:R-:W-:Y:S01]  /*6530*/  LEA R19, R6, R1, 0x3 ;  /* 0x0000000106137211 */ /* 0x000fe200078e18ff */
[----:B------:R-:W-:-:S04]  /*6540*/  IMAD.IADD R8, R2, 0x1, -R23 ;  /* 0x0000000102087824 */ /* 0x000fc800078e0a17 */
[----:B---3--:R-:W-:Y:S02]  /*6550*/  IMAD.U32 R16, R8, 0x8, R1 ;  /* 0x0000000808107824 */ /* 0x008fe400078e0001 */
[-C--:B--2---:R-:W-:Y:S02]  /*6560*/  IMAD R15, R15, R12.reuse, RZ ;  /* 0x0000000c0f0f7224 */ /* 0x084fe400078e02ff */
[----:B------:R-:W-:-:S04]  /*6570*/  IMAD.WIDE.U32 R10, R14, R12, RZ ;  /* 0x0000000c0e0a7225 */ /* 0x000fc800078e00ff */
[----:B------:R-:W-:-:S04]  /*6580*/  IMAD R15, R13, R14, R15 ;  /* 0x0000000e0d0f7224 */ /* 0x000fc800078e020f */
[----:B------:R-:W-:Y:S02]  /*6590*/  IMAD.IADD R11, R11, 0x1, R15 ;  /* 0x000000010b0b7824 */ /* 0x000fe400078e020f */
[----:B------:R-:W-:-:S03]  /*65a0*/  IMAD.IADD R15, R1, 0x1, R4 ;  /* 0x00000001010f7824 */ /* 0x000fc600078e0204 */
[----:B------:R0:W-:Y:S04]  /*65b0*/  STL.64 [R19+0x60], R10 ;  /* 0x0000600a13007387 */ /* 0x0001e80000100a00 */
[----:B------:R-:W2:Y:S04]  /*65c0*/  LDL.64 R14, [R15+0x60] ;  /* 0x000060000f0e7983 */ /* 0x000ea80000100a00 */
[----:B------:R-:W2:Y:S01]  /*65d0*/  LDL.64 R16, [R16] ;  /* 0x0000000010107983 */ /* 0x000ea20000100a00 */
[----:B------:R-:W-:Y:S01]  /*65e0*/  SHF.L.U32 R4, R23, 0x3, RZ ;  /* 0x0000000317047819 */ /* 0x000fe200000006ff */
[C---:B------:R-:W-:Y:S01]  /*65f0*/  VIADD R23, R6.reuse, 0x2 ;  /* 0x0000000206177836 */ /* 0x040fe20000000000 */
[----:B------:R-:W-:-:S02]  /*6600*/  IADD3.X R8, PT, PT, R6, 0x1, RZ, P0, !PT ;  /* 0x0000000106087810 */ /* 0x000fc400007fe4ff */
[----:B------:R-:W-:Y:S01]  /*6610*/  LOP3.LUT R4, R4, 0xfffffff8, RZ, 0xc0, !PT ;  /* 0xfffffff804047812 */ /* 0x000fe200078ec0ff */
[----:B0-----:R-:W-:Y:S01]  /*6620*/  IMAD.IADD R10, R2, 0x1, -R23 ;  /* 0x00000001020a7824 */ /* 0x001fe200078e0a17 */
[----:B------:R-:W-:-:S03]  /*6630*/  SHF.R.S64 R8, R9, 0x1d, R8 ;  /* 0x0000001d09087819 */ /* 0x000fc60000001008 */
[----:B------:R-:W-:Y:S02]  /*6640*/  IMAD.IADD R19, R1, 0x1, R4 ;  /* 0x0000000101137824 */ /* 0x000fe400078e0204 */
[-C--:B--2---:R-:W-:Y:S02]  /*6650*/  IMAD R17, R17, R14.reuse, RZ ;  /* 0x0000000e11117224 */ /* 0x084fe400078e02ff */
[----:B------:R-:W-:-:S04]  /*6660*/  IMAD.WIDE.U32 R12, R16, R14, RZ ;  /* 0x0000000e100c7225 */ /* 0x000fc800078e00ff */
[----:B------:R-:W-:Y:S01]  /*6670*/  IMAD R17, R15, R16, R17 ;  /* 0x000000100f117224 */ /* 0x000fe200078e0211 */
[----:B------:R-:W-:Y:S01]  /*6680*/  LEA R16, R10, R1, 0x3 ;  /* 0x000000010a107211 */ /* 0x000fe200078e18ff */
[----:B------:R-:W-:Y:S02]  /*6690*/  IMAD.IADD R14, R1, 0x1, R8 ;  /* 0x00000001010e7824 */ /* 0x000fe400078e0208 */
[----:B------:R-:W-:Y:S01]  /*66a0*/  IMAD.MOV.U32 R10, RZ, RZ, R12 ;  /* 0x000000ffff0a7224 */ /* 0x000fe200078e000c */
[----:B------:R-:W-:-:S05]  /*66b0*/  IADD3 R11, PT, PT, R13, R17, RZ ;  /* 0x000000110d0b7210 */ /* 0x000fca0007ffe0ff */
[----:B------:R0:W-:Y:S04]  /*66c0*/  STL.64 [R19+0x60], R10 ;  /* 0x0000600a13007387 */ /* 0x0001e80000100a00 */
[----:B------:R-:W2:Y:S04]  /*66d0*/  LDL.64 R14, [R14+0x60] ;  /* 0x000060000e0e7983 */ /* 0x000ea80000100a00 */
[----:B------:R-:W2:Y:S01]  /*66e0*/  LDL.64 R16, [R16] ;  /* 0x0000000010107983 */ /* 0x000ea20000100a00 */
[----:B------:R-:W-:Y:S01]  /*66f0*/  IMAD.SHL.U32 R4, R23, 0x8, RZ ;  /* 0x0000000817047824 */ /* 0x000fe200078e00ff */
[----:B------:R-:W-:-:S02]  /*6700*/  IADD3.X R8, PT, PT, R6, 0x2, RZ, P0, !PT ;  /* 0x0000000206087810 */ /* 0x000fc400007fe4ff */
[----:B------:R-:W-:Y:S02]  /*6710*/  IADD3 R23, PT, PT, R6, 0x3, RZ ;  /* 0x0000000306177810 */ /* 0x000fe40007ffe0ff */
[----:B------:R-:W-:Y:S02]  /*6720*/  SHF.R.S64 R8, R9, 0x1d, R8 ;  /* 0x0000001d09087819 */ /* 0x000fe40000001008 */
[----:B------:R-:W-:Y:S01]  /*6730*/  LOP3.LUT R4, R4, 0xfffffff8, RZ, 0xc0, !PT ;  /* 0xfffffff804047812 */ /* 0x000fe200078ec0ff */
[----:B0-----:R-:W-:Y:S02]  /*6740*/  IMAD.IADD R10, R2, 0x1, -R23 ;  /* 0x00000001020a7824 */ /* 0x001fe400078e0a17 */
[----:B------:R-:W-:Y:S02]  /*6750*/  IMAD.IADD R11, R1, 0x1, R8 ;  /* 0x00000001010b7824 */ /* 0x000fe400078e0208 */
[-C--:B--2---:R-:W-:Y:S02]  /*6760*/  IMAD R17, R17, R14.reuse, RZ ;  /* 0x0000000e11117224 */ /* 0x084fe400078e02ff */
[----:B------:R-:W-:-:S04]  /*6770*/  IMAD.WIDE.U32 R12, R16, R14, RZ ;  /* 0x0000000e100c7225 */ /* 0x000fc800078e00ff */
[----:B------:R-:W-:Y:S02]  /*6780*/  IMAD R17, R15, R16, R17 ;  /* 0x000000100f117224 */ /* 0x000fe400078e0211 */
[----:B------:R-:W-:Y:S02]  /*6790*/  IMAD.U32 R14, R10, 0x8, R1 ;  /* 0x000000080a0e7824 */ /* 0x000fe400078e0001 */
[----:B------:R-:W-:Y:S01]  /*67a0*/  IMAD.IADD R13, R13, 0x1, R17 ;  /* 0x000000010d0d7824 */ /* 0x000fe200078e0211 */
[----:B------:R-:W-:-:S05]  /*67b0*/  IADD3 R17, PT, PT, R1, R4, RZ ;  /* 0x0000000401117210 */ /* 0x000fca0007ffe0ff */
[----:B------:R0:W-:Y:S04]  /*67c0*/  STL.64 [R17+0x60], R12 ;  /* 0x0000600c11007387 */ /* 0x0001e80000100a00 */
[----:B------:R-:W2:Y:S04]  /*67d0*/  LDL.64 R10, [R11+0x60] ;  /* 0x000060000b0a7983 */ /* 0x000ea80000100a00 */
[----:B------:R-:W2:Y:S01]  /*67e0*/  LDL.64 R14, [R14] ;  /* 0x000000000e0e7983 */ /* 0x000ea20000100a00 */
[----:B------:R-:W-:Y:S02]  /*67f0*/  SHF.L.U32 R4, R23, 0x3, RZ ;  /* 0x0000000317047819 */ /* 0x000fe400000006ff */
[----:B------:R-:W-:-:S02]  /*6800*/  IADD3 R6, PT, PT, R6, 0x4, RZ ;  /* 0x0000000406067810 */ /* 0x000fc40007ffe0ff */
[----:B------:R-:W-:Y:S01]  /*6810*/  LOP3.LUT R4, R4, 0xfffffff8, RZ, 0xc0, !PT ;  /* 0xfffffff804047812 */ /* 0x000fe200078ec0ff */
[-C--:B--2---:R-:W-:Y:S02]  /*6820*/  IMAD R15, R15, R10.reuse, RZ ;  /* 0x0000000a0f0f7224 */ /* 0x084fe400078e02ff */
[----:B------:R-:W-:-:S04]  /*6830*/  IMAD.WIDE.U32 R8, R14, R10, RZ ;  /* 0x0000000a0e087225 */ /* 0x000fc800078e00ff */
[----:B------:R-:W-:-:S04]  /*6840*/  IMAD R15, R11, R14, R15 ;  /* 0x0000000e0b0f7224 */ /* 0x000fc800078e020f */
[----:B------:R-:W-:Y:S02]  /*6850*/  IMAD.IADD R9, R9, 0x1, R15 ;  /* 0x0000000109097824 */ /* 0x000fe400078e020f */
[----:B------:R-:W-:-:S05]  /*6860*/  IMAD.IADD R15, R1, 0x1, R4 ;  /* 0x00000001010f7824 */ /* 0x000fca00078e0204 */
[----:B------:R0:W-:Y:S02]  /*6870*/  STL.64 [R15+0x60], R8 ;  /* 0x000060080f007387 */ /* 0x0001e40000100a00 */
.L_x_28:
[----:B------:R-:W-:Y:S05]  /*6880*/  @!P1 BRA `(.L_x_24) ;  /* 0x0000000000509947 */ /* 0x000fea0003800000 */
.L_x_29:
[----:B012---:R-:W-:Y:S01]  /*6890*/  IADD3 R9, P0, PT, RZ, RZ, RZ ;  /* 0x000000ffff097210 */ /* 0x007fe20007f1e0ff */
[----:B------:R-:W-:-:S03]  /*68a0*/  IMAD.IADD R4, R2, 0x1, -R6 ;  /* 0x0000000102047824 */ /* 0x000fc600078e0a06 */
[----:B------:R-:W-:Y:S01]  /*68b0*/  IADD3.X R8, PT, PT, R6, -0x1, RZ, P0, !PT ;  /* 0xffffffff06087810 */ /* 0x000fe200007fe4ff */
[----:B------:R-:W-:-:S03]  /*68c0*/  IMAD.U32 R4, R4, 0x8, R1 ;  /* 0x0000000804047824 */ /* 0x000fc600078e0001 */
[----:B------:R-:W-:Y:S02]  /*68d0*/  SHF.R.S64 R8, R9, 0x1d, R8 ;  /* 0x0000001d09087819 */ /* 0x000fe40000001008 */
[----:B---3--:R-:W2:Y:S02]  /*68e0*/  LDL.64 R10, [R4] ;  /* 0x00000000040a7983 */ /* 0x008ea40000100a00 */
[----:B------:R-:W-:-:S06]  /*68f0*/  IADD3 R8, PT, PT, R1, R8, RZ ;  /* 0x0000000801087210 */ /* 0x000fcc0007ffe0ff */
[----:B------:R-:W2:Y:S01]  /*6900*/  LDL.64 R8, [R8+0x60] ;  /* 0x0000600008087983 */ /* 0x000ea20000100a00 */
[----:B------:R-:W-:-:S04]  /*6910*/  IADD3 R7, P0, PT, R7, -0x1, RZ ;  /* 0xffffffff07077810 */ /* 0x000fc80007f1e0ff */
[----:B------:R-:W-:Y:S02]  /*6920*/  IADD3.X R3, PT, PT, R3, -0x1, RZ, P0, !PT ;  /* 0xffffffff03037810 */ /* 0x000fe400007fe4ff */
[----:B------:R-:W-:-:S04]  /*6930*/  ISETP.NE.U32.AND P0, PT, R7, RZ, PT ;  /* 0x000000ff0700720c */ /* 0x000fc80003f05070 */
[----:B------:R-:W-:Y:S01]  /*6940*/  ISETP.NE.AND.EX P0, PT, R3, RZ, PT, P0 ;  /* 0x000000ff0300720c */ /* 0x000fe20003f05300 */
[-C--:B--2---:R-:W-:Y:S02]  /*6950*/  IMAD R11, R11, R8.reuse, RZ ;  /* 0x000000080b0b7224 */ /* 0x084fe400078e02ff */
[----:B------:R-:W-:-:S04]  /*6960*/  IMAD.WIDE.U32 R12, R10, R8, RZ ;  /* 0x000000080a0c7225 */ /* 0x000fc800078e00ff */
[----:B------:R-:W-:Y:S02]  /*6970*/  IMAD R11, R9, R10, R11 ;  /* 0x0000000a090b7224 */ /* 0x000fe400078e020b */
[----:B------:R-:W-:Y:S02]  /*6980*/  IMAD.U32 R9, R6, 0x8, R1 ;  /* 0x0000000806097824 */ /* 0x000fe400078e0001 */
[----:B------:R-:W-:-:S05]  /*6990*/  IMAD.IADD R13, R13, 0x1, R11 ;  /* 0x000000010d0d7824 */ /* 0x000fca00078e020b */
[----:B------:R1:W-:Y:S01]  /*69a0*/  STL.64 [R9+0x60], R12 ;  /* 0x0000600c09007387 */ /* 0x0003e20000100a00 */
[----:B------:R-:W-:Y:S01]  /*69b0*/  IADD3 R6, PT, PT, R6, 0x1, RZ ;  /* 0x0000000106067810 */ /* 0x000fe20007ffe0ff */
[----:B------:R-:W-:Y:S06]  /*69c0*/  @P0 BRA `(.L_x_29) ;  /* 0xfffffffc00b00947 */ /* 0x000fec000383ffff */
.L_x_24:
[----:B------:R-:W-:-:S05]  /*69d0*/  IMAD.U32 R4, R2, 0x8, R1 ;  /* 0x0000000802047824 */ /* 0x000fca00078e0001 */
[----:B------:R-:W4:Y:S01]  /*69e0*/  LDL.64 R2, [R4+0x58] ;  /* 0x0000580004027983 */ /* 0x000f220000100a00 */
[----:B------:R-:W-:Y:S01]  /*69f0*/  BSSY.RECONVERGENT B0, `(.L_x_30) ;  /* 0x000001f000007945 */ /* 0x000fe20003800200 */
[----:B----4-:R-:W-:-:S13]  /*6a00*/  ISETP.NE.U32.AND P0, PT, R3, RZ, PT ;  /* 0x000000ff0300720c */ /* 0x010fda0003f05070 */
[----:B------:R-:W-:Y:S05]  /*6a10*/  @P0 BRA `(.L_x_31) ;  /* 0x0000000000500947 */ /* 0x000fea0003800000 */
[----:B------:R-:W4:Y:S01]  /*6a20*/  I2F.U32.RP R3, R2 ;  /* 0x0000000200037306 */ /* 0x000f220000209000 */
[----:B012---:R-:W-:Y:S02]  /*6a30*/  IADD3 R9, PT, PT, RZ, -R2, RZ ;  /* 0x80000002ff097210 */ /* 0x007fe40007ffe0ff */
[----:B------:R-:W-:-:S05]  /*6a40*/  ISETP.NE.U32.AND P2, PT, R2, RZ, PT ;  /* 0x000000ff0200720c */ /* 0x000fca0003f45070 */
[----:B----4-:R-:W0:Y:S02]  /*6a50*/  MUFU.RCP R3, R3 ;  /* 0x0000000300037308 */ /* 0x010e240000001000 */
[----:B0-----:R-:W-:-:S06]  /*6a60*/  VIADD R6, R3, 0xffffffe ;  /* 0x0ffffffe03067836 */ /* 0x001fcc0000000000 */
[----:B------:R0:W1:Y:S02]  /*6a70*/  F2I.FTZ.U32.TRUNC.NTZ R7, R6 ;  /* 0x0000000600077305 */ /* 0x000064000021f000 */
[----:B0-----:R-:W-:Y:S02]  /*6a80*/  IMAD.MOV.U32 R6, RZ, RZ, RZ ;  /* 0x000000ffff067224 */ /* 0x001fe400078e00ff */
[----:B-1----:R-:W-:-:S04]  /*6a90*/  IMAD R9, R9, R7, RZ ;  /* 0x0000000709097224 */ /* 0x002fc800078e02ff */
[----:B------:R-:W-:-:S06]  /*6aa0*/  IMAD.HI.U32 R8, R7, R9, R6 ;  /* 0x0000000907087227 */ /* 0x000fcc00078e0006 */
[----:B------:R-:W-:-:S04]  /*6ab0*/  IMAD.HI.U32 R6, R8, R21, RZ ;  /* 0x0000001508067227 */ /* 0x000fc800078e00ff */
[----:B------:R-:W-:-:S04]  /*6ac0*/  IMAD.MOV R7, RZ, RZ, -R6 ;  /* 0x000000ffff077224 */ /* 0x000fc800078e0a06 */
[----:B------:R-:W-:-:S05]  /*6ad0*/  IMAD R7, R2, R7, R21 ;  /* 0x0000000702077224 */ /* 0x000fca00078e0215 */
[----:B------:R-:W-:-:S13]  /*6ae0*/  ISETP.GE.U32.AND P0, PT, R7, R2, PT ;  /* 0x000000020700720c */ /* 0x000fda0003f06070 */
[----:B------:R-:W-:Y:S01]  /*6af0*/  @P0 IADD3 R7, PT, PT, -R2, R7, RZ ;  /* 0x0000000702070210 */ /* 0x000fe20007ffe1ff */
[----:B------:R-:W-:-:S03]  /*6b00*/  @P0 VIADD R6, R6, 0x1 ;  /* 0x0000000106060836 */ /* 0x000fc60000000000 */
[----:B------:R-:W-:Y:S01]  /*6b10*/  ISETP.GE.U32.AND P1, PT, R7, R2, PT ;  /* 0x000000020700720c */ /* 0x000fe20003f26070 */
[----:B------:R-:W-:-:S12]  /*6b20*/  HFMA2 R7, -RZ, RZ, 0, 0 ;  /* 0x00000000ff077431 */ /* 0x000fd800000001ff */
[----:B------:R-:W-:Y:S01]  /*6b30*/  @P1 VIADD R6, R6, 0x1 ;  /* 0x0000000106061836 */ /* 0x000fe20000000000 */
[----:B------:R-:W-:Y:S01]  /*6b40*/  @!P2 LOP3.LUT R6, RZ, R2, RZ, 0x33, !PT ;  /* 0x00000002ff06a212 */ /* 0x000fe200078e33ff */
[----:B------:R-:W-:Y:S06]  /*6b50*/  BRA `(.L_x_32) ;  /* 0x0000000000207947 */ /* 0x000fec0003800000 */
.L_x_31:
[----:B0-----:R-:W-:Y:S01]  /*6b60*/  IMAD.MOV.U32 R19, RZ, RZ, R2 ;  /* 0x000000ffff137224 */ /* 0x001fe200078e0002 */
[----:B---3--:R-:W-:Y:S01]  /*6b70*/  MOV R17, R21 ;  /* 0x0000001500117202 */ /* 0x008fe20000000f00 */
[----:B------:R-:W-:Y:S01]  /*6b80*/  IMAD.MOV.U32 R18, RZ, RZ, R3 ;  /* 0x000000ffff127224 */ /* 0x000fe200078e0003 */
[----:B------:R-:W-:Y:S01]  /*6b90*/  MOV R20, 0x6bc0 ;  /* 0x00006bc000147802 */ /* 0x000fe20000000f00 */
[----:B------:R-:W-:-:S07]  /*6ba0*/  IMAD.MOV.U32 R16, RZ, RZ, RZ ;  /* 0x000000ffff107224 */ /* 0x000fce00078e00ff */
[----:B-12---:R-:W-:Y:S05]  /*6bb0*/  CALL.REL.NOINC `($__internal_0_$__cuda_sm20_div_s64) ;  /* 0x0000005400f87944 */ /* 0x006fea0003c00000 */
[----:B------:R-:W-:Y:S01]  /*6bc0*/  IMAD.MOV.U32 R6, RZ, RZ, R12 ;  /* 0x000000ffff067224 */ /* 0x000fe200078e000c */
[----:B------:R-:W-:-:S07]  /*6bd0*/  MOV R7, R13 ;  /* 0x0000000d00077202 */ /* 0x000fce0000000f00 */
.L_x_32:
[----:B------:R-:W-:Y:S05]  /*6be0*/  BSYNC.RECONVERGENT B0 ;  /* 0x0000000000007941 */ /* 0x000fea0003800200 */
.L_x_30:
[----:B------:R-:W0:Y:S01]  /*6bf0*/  LDC.64 R8, c[0x0][0x390] ;  /* 0x0000e400ff087b82 */ /* 0x000e220000000a00 */
[----:B------:R1:W-:Y:S01]  /*6c00*/  STL.64 [R1+0x40], R6 ;  /* 0x0000400601007387 */ /* 0x0003e20000100a00 */
[C---:B0-----:R-:W-:Y:S02]  /*6c10*/  ISETP.GE.U32.AND P0, PT, R8.reuse, 0x2, PT ;  /* 0x000000020800780c */ /* 0x041fe40003f06070 */
[----:B------:R-:W-:Y:S02]  /*6c20*/  IADD3 R2, P1, PT, R8, -0x1, RZ ;  /* 0xffffffff08027810 */ /* 0x000fe40007f3e0ff */
[C---:B------:R-:W-:Y:S02]  /*6c30*/  ISETP.GE.AND.EX P0, PT, R9.reuse, RZ, PT, P0 ;  /* 0x000000ff0900720c */ /* 0x040fe40003f06300 */
[----:B------:R-:W-:-:S11]  /*6c40*/  IADD3.X R3, PT, PT, R9, -0x1, RZ, P1, !PT ;  /* 0xffffffff09037810 */ /* 0x000fd60000ffe4ff */
[----:B-1----:R-:W-:Y:S05]  /*6c50*/  @!P0 BRA `(.L_x_33) ;  /* 0x0000004000ac8947 */ /* 0x002fea0003800000 */
[----:B------:R-:W-:Y:S01]  /*6c60*/  IADD3 R6, P1, PT, R8, -0x2, RZ ;  /* 0xfffffffe08067810 */ /* 0x000fe20007f3e0ff */
[----:B------:R-:W-:Y:S01]  /*6c70*/  UMOV UR12, 0x1 ;  /* 0x00000001000c7882 */ /* 0x000fe20000000000 */
[----:B------:R-:W-:Y:S02]  /*6c80*/  UMOV UR4, URZ ;  /* 0x000000ff00047c82 */ /* 0x000fe40008000000 */
[----:B------:R-:W-:Y:S02]  /*6c90*/  ISETP.GE.U32.AND P0, PT, R6, 0x7, PT ;  /* 0x000000070600780c */ /* 0x000fe40003f06070 */
[----:B------:R-:W-:-:S04]  /*6ca0*/  IADD3.X R9, PT, PT, R9, -0x1, RZ, P1, !PT ;  /* 0xffffffff09097810 */ /* 0x000fc80000ffe4ff */
[----:B------:R-:W-:-:S13]  /*6cb0*/  ISETP.GE.U32.AND.EX P0, PT, R9, RZ, PT, P0 ;  /* 0x000000ff0900720c */ /* 0x000fda0003f06100 */
[----:B------:R-:W-:Y:S05]  /*6cc0*/  @!P0 BRA `(.L_x_34) ;  /* 0x0000002000648947 */ /* 0x000fea0003800000 */
[----:B------:R-:W-:Y:S01]  /*6cd0*/  VIADD R6, R1, 0x60 ;  /* 0x0000006001067836 */ /* 0x000fe20000000000 */
[----:B------:R-:W-:Y:S01]  /*6ce0*/  UMOV UR12, 0x1 ;  /* 0x00000001000c7882 */ /* 0x000fe20000000000 */
[----:B------:R-:W-:Y:S01]  /*6cf0*/  UMOV UR6, URZ ;  /* 0x000000ff00067c82 */ /* 0x000fe20008000000 */
[----:B------:R-:W-:Y:S01]  /*6d00*/  UMOV UR5, URZ ;  /* 0x000000ff00057c82 */ /* 0x000fe20008000000 */
[----:B------:R-:W-:Y:S01]  /*6d10*/  IMAD.U32 R7, R8, 0x8, R6 ;  /* 0x0000000808077824 */ /* 0x000fe200078e0006 */
[----:B------:R-:W-:-:S04]  /*6d20*/  UMOV UR9, 0xfffffff7 ;  /* 0xfffffff700097882 */ /* 0x000fc80000000000 */
[----:B------:R-:W-:-:S07]  /*6d30*/  IADD3 R7, PT, PT, R7, -0x20, RZ ;  /* 0xffffffe007077810 */ /* 0x000fce0007ffe0ff */
.L_x_83:
[----:B---3--:R-:W2:Y:S01]  /*6d40*/  LDL.64 R16, [R7+0x18] ;  /* 0x0000180007107983 */ /* 0x008ea20000100a00 */
[----:B------:R-:W-:Y:S01]  /*6d50*/  BSSY.RECONVERGENT B0, `(.L_x_35) ;  /* 0x0000019000007945 */ /* 0x000fe20003800200 */
[----:B--2---:R-:W-:-:S13]  /*6d60*/  ISETP.NE.U32.AND P0, PT, R17, RZ, PT ;  /* 0x000000ff1100720c */ /* 0x004fda0003f05070 */
[----:B------:R-:W-:Y:S05]  /*6d70*/  @P0 BRA `(.L_x_36) ;  /* 0x0000000000500947 */ /* 0x000fea0003800000 */
[----:B------:R-:W0:Y:S01]  /*6d80*/  I2F.U32.RP R10, R16 ;  /* 0x00000010000a7306 */ /* 0x000e220000209000 */
[----:B------:R-:W-:Y:S01]  /*6d90*/  IMAD.MOV R11, RZ, RZ, -R16 ;  /* 0x000000ffff0b7224 */ /* 0x000fe200078e0a10 */
[----:B------:R-:W-:-:S06]  /*6da0*/  ISETP.NE.U32.AND P1, PT, R16, RZ, PT ;  /* 0x000000ff1000720c */ /* 0x000fcc0003f25070 */
[----:B0-----:R-:W0:Y:S02]  /*6db0*/  MUFU.RCP R10, R10 ;  /* 0x0000000a000a7308 */ /* 0x001e240000001000 */
[----:B0-----:R-:W-:-:S06]  /*6dc0*/  VIADD R8, R10, 0xffffffe ;  /* 0x0ffffffe0a087836 */ /* 0x001fcc0000000000 */
[----:B------:R0:W1:Y:S02]  /*6dd0*/  F2I.FTZ.U32.TRUNC.NTZ R9, R8 ;  /* 0x0000000800097305 */ /* 0x000064000021f000 */
[----:B0-----:R-:W-:Y:S02]  /*6de0*/  HFMA2 R8, -RZ, RZ, 0, 0 ;  /* 0x00000000ff087431 */ /* 0x001fe400000001ff */
[----:B-1----:R-:W-:-:S04]  /*6df0*/  IMAD R11, R11, R9, RZ ;  /* 0x000000090b0b7224 */ /* 0x002fc800078e02ff */
[----:B------:R-:W-:-:S04]  /*6e00*/  IMAD.HI.U32 R12, R9, R11, R8 ;  /* 0x0000000b090c7227 */ /* 0x000fc800078e0008 */
[----:B------:R-:W-:Y:S02]  /*6e10*/  IMAD.MOV.U32 R11, RZ, RZ, RZ ;  /* 0x000000ffff0b7224 */ /* 0x000fe400078e00ff */
[----:B------:R-:W-:-:S04]  /*6e20*/  IMAD.HI.U32 R12, R12, R21, RZ ;  /* 0x000000150c0c7227 */ /* 0x000fc800078e00ff */
[----:B------:R-:W-:-:S04]  /*6e30*/  IMAD.MOV R12, RZ, RZ, -R12 ;  /* 0x000000ffff0c7224 */ /* 0x000fc800078e0a0c */
[----:B------:R-:W-:-:S05]  /*6e40*/  IMAD R9, R16, R12, R21 ;  /* 0x0000000c10097224 */ /* 0x000fca00078e0215 */
[----:B------:R-:W-:-:S13]  /*6e50*/  ISETP.GE.U32.AND P0, PT, R9, R16, PT ;  /* 0x000000100900720c */ /* 0x000fda0003f06070 */
[----:B------:R-:W-:-:S05]  /*6e60*/  @P0 IMAD.IADD R9, R9, 0x1, -R16 ;  /* 0x0000000109090824 */ /* 0x000fca00078e0a10 */
[----:B------:R-:W-:-:S13]  /*6e70*/  ISETP.GE.U32.AND P0, PT, R9, R16, PT ;  /* 0x000000100900720c */ /* 0x000fda0003f06070 */
[----:B------:R-:W-:Y:S02]  /*6e80*/  @P0 IADD3 R9, PT, PT, -R16, R9, RZ ;  /* 0x0000000910090210 */ /* 0x000fe40007ffe1ff */
[----:B------:R-:W-:-:S05]  /*6e90*/  @!P1 LOP3.LUT R9, RZ, R16, RZ, 0x33, !PT ;  /* 0x00000010ff099212 */ /* 0x000fca00078e33ff */
[----:B------:R-:W-:Y:S01]  /*6ea0*/  IMAD.MOV.U32 R10, RZ, RZ, R9 ;  /* 0x000000ffff0a7224 */ /* 0x000fe200078e0009 */
[----:B------:R-:W-:Y:S06]  /*6eb0*/  BRA `(.L_x_37) ;  /* 0x0000000000087947 */ /* 0x000fec0003800000 */
.L_x_36:
[----:B------:R-:W-:-:S07]  /*6ec0*/  MOV R18, 0x6ee0 ;  /* 0x00006ee000127802 */ /* 0x000fce0000000f00 */
[----:B------:R-:W-:Y:S05]  /*6ed0*/  CALL.REL.NOINC `($__internal_1_$__cuda_sm20_rem_s64) ;  /* 0x0000005800807944 */ /* 0x000fea0003c00000 */
.L_x_37:
[----:B------:R-:W-:Y:S05]  /*6ee0*/  BSYNC.RECONVERGENT B0 ;  /* 0x0000000000007941 */ /* 0x000fea0003800200 */
.L_x_35:
[----:B------:R-:W2:Y:S01]  /*6ef0*/  LDL.64 R8, [R7+0x10] ;  /* 0x0000100007087983 */ /* 0x000ea20000100a00 */
[----:B------:R-:W-:Y:S01]  /*6f00*/  BSSY.RECONVERGENT B0, `(.L_x_38) ;  /* 0x0000020000007945 */ /* 0x000fe20003800200 */
[----:B--2---:R-:W-:-:S13]  /*6f10*/  ISETP.NE.U32.AND P0, PT, R9, RZ, PT ;  /* 0x000000ff0900720c */ /* 0x004fda0003f05070 */
[----:B------:R-:W-:Y:S05]  /*6f20*/  @P0 BRA `(.L_x_39) ;  /* 0x0000000000540947 */ /* 0x000fea0003800000 */
[----:B------:R-:W0:Y:S01]  /*6f30*/  I2F.U32.RP R11, R8 ;  /* 0x00000008000b7306 */ /* 0x000e220000209000 */
[----:B------:R-:W-:Y:S01]  /*6f40*/  IMAD.MOV R15, RZ, RZ, -R8 ;  /* 0x000000ffff0f7224 */ /* 0x000fe200078e0a08 */
[----:B------:R-:W-:-:S06]  /*6f50*/  ISETP.NE.U32.AND P2, PT, R8, RZ, PT ;  /* 0x000000ff0800720c */ /* 0x000fcc0003f45070 */
[----:B0-----:R-:W0:Y:S02]  /*6f60*/  MUFU.RCP R11, R11 ;  /* 0x0000000b000b7308 */ /* 0x001e240000001000 */
[----:B0-----:R-:W-:Y:S01]  /*6f70*/  IADD3 R12, PT, PT, R11, 0xffffffe, RZ ;  /* 0x0ffffffe0b0c7810 */ /* 0x001fe20007ffe0ff */
[----:B------:R-:W-:-:S05]  /*6f80*/  IMAD.MOV.U32 R11, RZ, RZ, RZ ;  /* 0x000000ffff0b7224 */ /* 0x000fca00078e00ff */
[----:B------:R0:W1:Y:S02]  /*6f90*/  F2I.FTZ.U32.TRUNC.NTZ R13, R12 ;  /* 0x0000000c000d7305 */ /* 0x000064000021f000 */
[----:B0-----:R-:W-:Y:S02]  /*6fa0*/  IMAD.MOV.U32 R12, RZ, RZ, RZ ;  /* 0x000000ffff0c7224 */ /* 0x001fe400078e00ff */
[----:B-1----:R-:W-:-:S04]  /*6fb0*/  IMAD R15, R15, R13, RZ ;  /* 0x0000000d0f0f7224 */ /* 0x002fc800078e02ff */
[----:B------:R-:W-:-:S06]  /*6fc0*/  IMAD.HI.U32 R13, R13, R15, R12 ;  /* 0x0000000f0d0d7227 */ /* 0x000fcc00078e000c */
[----:B------:R-:W-:-:S05]  /*6fd0*/  IMAD.HI.U32 R13, R13, R10, RZ ;  /* 0x0000000a0d0d7227 */ /* 0x000fca00078e00ff */
[----:B------:R-:W-:-:S05]  /*6fe0*/  IADD3 R15, PT, PT, -R13, RZ, RZ ;  /* 0x000000ff0d0f7210 */ /* 0x000fca0007ffe1ff */
[----:B------:R-:W-:-:S05]  /*6ff0*/  IMAD R15, R8, R15, R10 ;  /* 0x0000000f080f7224 */ /* 0x000fca00078e020a */
[----:B------:R-:W-:-:S13]  /*7000*/  ISETP.GE.U32.AND P0, PT, R15, R8, PT ;  /* 0x000000080f00720c */ /* 0x000fda0003f06070 */
[----:B------:R-:W-:Y:S02]  /*7010*/  @P0 IMAD.IADD R15, R15, 0x1, -R8 ;  /* 0x000000010f0f0824 */ /* 0x000fe400078e0a08 */
[----:B------:R-:W-:-:S03]  /*7020*/  @P0 VIADD R13, R13, 0x1 ;  /* 0x000000010d0d0836 */ /* 0x000fc60000000000 */
[----:B------:R-:W-:-:S13]  /*7030*/  ISETP.GE.U32.AND P1, PT, R15, R8, PT ;  /* 0x000000080f00720c */ /* 0x000fda0003f26070 */
[----:B------:R-:W-:Y:S02]  /*7040*/  @P1 IADD3 R13, PT, PT, R13, 0x1, RZ ;  /* 0x000000010d0d1810 */ /* 0x000fe40007ffe0ff */
[----:B------:R-:W-:-:S05]  /*7050*/  @!P2 LOP3.LUT R13, RZ, R8, RZ, 0x33, !PT ;  /* 0x00000008ff0da212 */ /* 0x000fca00078e33ff */
[----:B------:R-:W-:Y:S01]  /*7060*/  IMAD.MOV.U32 R10, RZ, RZ, R13 ;  /* 0x000000ffff0a7224 */ /* 0x000fe200078e000d */
[----:B------:R-:W-:Y:S06]  /*7070*/  BRA `(.L_x_40) ;  /* 0x0000000000207947 */ /* 0x000fec0003800000 */
.L_x_39:
[----:B------:R-:W-:Y:S01]  /*7080*/  MOV R17, R10 ;  /* 0x0000000a00117202 */ /* 0x000fe20000000f00 */
[----:B------:R-:W-:Y:S01]  /*7090*/  IMAD.MOV.U32 R16, RZ, RZ, R11 ;  /* 0x000000ffff107224 */ /* 0x000fe200078e000b */
[----:B------:R-:W-:Y:S01]  /*70a0*/  MOV R18, R9 ;  /* 0x0000000900127202 */ /* 0x000fe20000000f00 */
[----:B------:R-:W-:Y:S01]  /*70b0*/  IMAD.MOV.U32 R19, RZ, RZ, R8 ;  /* 0x000000ffff137224 */ /* 0x000fe200078e0008 */
[----:B------:R-:W-:-:S07]  /*70c0*/  MOV R20, 0x70e0 ;  /* 0x000070e000147802 */ /* 0x000fce0000000f00 */
[----:B------:R-:W-:Y:S05]  /*70d0*/  CALL.REL.NOINC `($__internal_0_$__cuda_sm20_div_s64) ;  /* 0x0000005000b07944 */ /* 0x000fea0003c00000 */
[----:B------:R-:W-:Y:S02]  /*70e0*/  IMAD.MOV.U32 R10, RZ, RZ, R12 ;  /* 0x000000ffff0a7224 */ /* 0x000fe400078e000c */
[----:B------:R-:W-:-:S07]  /*70f0*/  IMAD.MOV.U32 R11, RZ, RZ, R13 ;  /* 0x000000ffff0b7224 */ /* 0x000fce00078e000d */
.L_x_40:
[----:B------:R-:W-:Y:S05]  /*7100*/  BSYNC.RECONVERGENT B0 ;  /* 0x0000000000007941 */ /* 0x000fea0003800200 */
.L_x_38:
[----:B------:R0:W-:Y:S01]  /*7110*/  STL.64 [R6+-0x18], R10 ;  /* 0xffffe80a06007387 */ /* 0x0001e20000100a00 */
[----:B------:R-:W-:Y:S01]  /*7120*/  ISETP.NE.U32.AND P0, PT, R9, RZ, PT ;  /* 0x000000ff0900720c */ /* 0x000fe20003f05070 */
[----:B------:R-:W-:-:S12]  /*7130*/  BSSY.RECONVERGENT B0, `(.L_x_41) ;  /* 0x0000019000007945 */ /* 0x000fd80003800200 */
[----:B0-----:R-:W-:Y:S05]  /*7140*/  @P0 BRA `(.L_x_42) ;  /* 0x00000000004c0947 */ /* 0x001fea0003800000 */
[----:B------:R-:W0:Y:S01]  /*7150*/  I2F.U32.RP R12, R8 ;  /* 0x00000008000c7306 */ /* 0x000e220000209000 */
[----:B------:R-:W-:Y:S01]  /*7160*/  IMAD.MOV R9, RZ, RZ, -R8 ;  /* 0x000000ffff097224 */ /* 0x000fe200078e0a08 */
[----:B------:R-:W-:Y:S01]  /*7170*/  ISETP.NE.U32.AND P1, PT, R8, RZ, PT ;  /* 0x000000ff0800720c */ /* 0x000fe20003f25070 */
[----:B------:R-:W-:-:S05]  /*7180*/  IMAD.MOV.U32 R10, RZ, RZ, RZ ;  /* 0x000000ffff0a7224 */ /* 0x000fca00078e00ff */
[----:B0-----:R-:W0:Y:S02]  /*7190*/  MUFU.RCP R12, R12 ;  /* 0x0000000c000c7308 */ /* 0x001e240000001000 */
[----:B0-----:R-:W-:-:S06]  /*71a0*/  IADD3 R11, PT, PT, R12, 0xffffffe, RZ ;  /* 0x0ffffffe0c0b7810 */ /* 0x001fcc0007ffe0ff */
[----:B------:R-:W0:Y:S02]  /*71b0*/  F2I.FTZ.U32.TRUNC.NTZ R11, R11 ;  /* 0x0000000b000b7305 */ /* 0x000e24000021f000 */
[----:B0-----:R-:W-:-:S04]  /*71c0*/  IMAD R9, R9, R11, RZ ;  /* 0x0000000b09097224 */ /* 0x001fc800078e02ff */
[----:B------:R-:W-:-:S04]  /*71d0*/  IMAD.HI.U32 R10, R11, R9, R10 ;  /* 0x000000090b0a7227 */ /* 0x000fc800078e000a */
[----:B------:R-:W-:Y:S02]  /*71e0*/  HFMA2 R11, -RZ, RZ, 0, 0 ;  /* 0x00000000ff0b7431 */ /* 0x000fe400000001ff */
[----:B------:R-:W-:-:S05]  /*71f0*/  IMAD.HI.U32 R9, R10, R21, RZ ;  /* 0x000000150a097227 */ /* 0x000fca00078e00ff */
[----:B------:R-:W-:-:S05]  /*7200*/  IADD3 R9, PT, PT, -R9, RZ, RZ ;  /* 0x000000ff09097210 */ /* 0x000fca0007ffe1ff */
[----:B------:R-:W-:-:S05]  /*7210*/  IMAD R10, R8, R9, R21 ;  /* 0x00000009080a7224 */ /* 0x000fca00078e0215 */
[----:B------:R-:W-:-:S13]  /*7220*/  ISETP.GE.U32.AND P0, PT, R10, R8, PT ;  /* 0x000000080a00720c */ /* 0x000fda0003f06070 */
[----:B------:R-:W-:-:S05]  /*7230*/  @P0 IMAD.IADD R10, R10, 0x1, -R8 ;  /* 0x000000010a0a0824 */ /* 0x000fca00078e0a08 */
[----:B------:R-:W-:-:S13]  /*7240*/  ISETP.GE.U32.AND P0, PT, R10, R8, PT ;  /* 0x000000080a00720c */ /* 0x000fda0003f06070 */
[----:B------:R-:W-:Y:S01]  /*7250*/  @P0 IMAD.IADD R10, R10, 0x1, -R8 ;  /* 0x000000010a0a0824 */ /* 0x000fe200078e0a08 */
[----:B------:R-:W-:Y:S01]  /*7260*/  @!P1 LOP3.LUT R10, RZ, R8, RZ, 0x33, !PT ;  /* 0x00000008ff0a9212 */ /* 0x000fe200078e33ff */
[----:B------:R-:W-:Y:S06]  /*7270*/  BRA `(.L_x_43) ;  /* 0x0000000000107947 */ /* 0x000fec0003800000 */
.L_x_42:
[----:B------:R-:W-:Y:S01]  /*7280*/  IMAD.MOV.U32 R16, RZ, RZ, R8 ;  /* 0x000000ffff107224 */ /* 0x000fe200078e0008 */
[----:B------:R-:W-:Y:S01]  /*7290*/  MOV R18, 0x72c0 ;  /* 0x000072c000127802 */ /* 0x000fe20000000f00 */
[----:B------:R-:W-:-:S07]  /*72a0*/  IMAD.MOV.U32 R17, RZ, RZ, R9 ;  /* 0x000000ffff117224 */ /* 0x000fce00078e0009 */
[----:B------:R-:W-:Y:S05]  /*72b0*/  CALL.REL.NOINC `($__internal_1_$__cuda_sm20_rem_s64) ;  /* 0x0000005400887944 */ /* 0x000fea0003c00000 */
.L_x_43:
[----:B------:R-:W-:Y:S05]  /*72c0*/  BSYNC.RECONVERGENT B0 ;  /* 0x0000000000007941 */ /* 0x000fea0003800200 */
.L_x_41:
[----:B------:R-:W-:-:S04]  /*72d0*/  UIADD3 UR7, UP0, UPT, URZ, UR5, URZ ;  /* 0x00000005ff077290 */ /* 0x000fc8000ff1e0ff */
[----:B------:R-:W-:-:S04]  /*72e0*/  UIADD3.X UR8, UPT, UPT, UR9, 0x6, URZ, UP0, !UPT ;  /* 0x0000000609087890 */ /* 0x000fc800087fe4ff */
[----:B------:R-:W-:-:S09]  /*72f0*/  USHF.R.S64 UR7, UR7, 0x1d, UR8 ;  /* 0x0000001d07077899 */ /* 0x000fd20008001008 */
[----:B------:R-:W2:Y:S01]  /*7300*/  LDL.64 R8, [R4+UR7+0x60] ;  /* 0x0000600704087983 */ /* 0x000ea20008100a00 */
        /* <DEDUP_REMOVED lines=24> */
.L_x_45:
        /* <DEDUP_REMOVED lines=8> */
.L_x_46:
[----:B------:R-:W-:Y:S05]  /*7510*/  BSYNC.RECONVERGENT B0 ;  /* 0x0000000000007941 */ /* 0x000fea0003800200 */
.L_x_44:
        /* <DEDUP_REMOVED lines=8> */
[----:B0-----:R-:W-:-:S06]  /*75a0*/  IADD3 R10, PT, PT, R12, 0xffffffe, RZ ;  /* 0x0ffffffe0c0a7810 */ /* 0x001fcc0007ffe0ff */
[----:B------:R0:W1:Y:S02]  /*75b0*/  F2I.FTZ.U32.TRUNC.NTZ R11, R10 ;  /* 0x0000000a000b7305 */ /* 0x000064000021f000 */
[----:B0-----:R-:W-:Y:S02]  /*75c0*/  IMAD.MOV.U32 R10, RZ, RZ, RZ ;  /* 0x000000ffff0a7224 */ /* 0x001fe400078e00ff */
[----:B-1----:R-:W-:-:S04]  /*75d0*/  IMAD R13, R13, R11, RZ ;  /* 0x0000000b0d0d7224 */ /* 0x002fc800078e02ff */
[----:B------:R-:W-:-:S04]  /*75e0*/  IMAD.HI.U32 R14, R11, R13, R10 ;  /* 0x0000000d0b0e7227 */ /* 0x000fc800078e000a */
[----:B------:R-:W-:Y:S02]  /*75f0*/  IMAD.MOV.U32 R13, RZ, RZ, RZ ;  /* 0x000000ffff0d7224 */ /* 0x000fe400078e00ff */
[----:B------:R-:W-:-:S05]  /*7600*/  IMAD.HI.U32 R14, R14, R21, RZ ;  /* 0x000000150e0e7227 */ /* 0x000fca00078e00ff */
[----:B------:R-:W-:-:S05]  /*7610*/  IADD3 R14, PT, PT, -R14, RZ, RZ ;  /* 0x000000ff0e0e7210 */ /* 0x000fca0007ffe1ff */
[----:B------:R-:W-:-:S05]  /*7620*/  IMAD R11, R16, R14, R21 ;  /* 0x0000000e100b7224 */ /* 0x000fca00078e0215 */
[----:B------:R-:W-:-:S13]  /*7630*/  ISETP.GE.U32.AND P0, PT, R11, R16, PT ;  /* 0x000000100b00720c */ /* 0x000fda0003f06070 */
[----:B------:R-:W-:-:S05]  /*7640*/  @P0 IMAD.IADD R11, R11, 0x1, -R16 ;  /* 0x000000010b0b0824 */ /* 0x000fca00078e0a10 */
[----:B------:R-:W-:-:S13]  /*7650*/  ISETP.GE.U32.AND P0, PT, R11, R16, PT ;  /* 0x000000100b00720c */ /* 0x000fda0003f06070 */
[----:B------:R-:W-:Y:S01]  /*7660*/  @P0 IMAD.IADD R11, R11, 0x1, -R16 ;  /* 0x000000010b0b0824 */ /* 0x000fe200078e0a10 */
[----:B------:R-:W-:-:S04]  /*7670*/  @!P1 LOP3.LUT R11, RZ, R16, RZ, 0x33, !PT ;  /* 0x00000010ff0b9212 */ /* 0x000fc800078e33ff */
[----:B------:R-:W-:Y:S01]  /*7680*/  MOV R12, R11 ;  /* 0x0000000b000c7202 */ /* 0x000fe20000000f00 */
[----:B------:R-:W-:Y:S06]  /*7690*/  BRA `(.L_x_49) ;  /* 0x0000000000107947 */ /* 0x000fec0003800000 */
.L_x_48:
[----:B------:R-:W-:-:S07]  /*76a0*/  MOV R18, 0x76c0 ;  /* 0x000076c000127802 */ /* 0x000fce0000000f00 */
[----:B------:R-:W-:Y:S05]  /*76b0*/  CALL.REL.NOINC `($__internal_1_$__cuda_sm20_rem_s64) ;  /* 0x0000005000887944 */ /* 0x000fea0003c00000 */
[----:B------:R-:W-:Y:S01]  /*76c0*/  IMAD.MOV.U32 R12, RZ, RZ, R10 ;  /* 0x000000ffff0c7224 */ /* 0x000fe200078e000a */
[----:B------:R-:W-:-:S07]  /*76d0*/  MOV R13, R11 ;  /* 0x0000000b000d7202 */ /* 0x000fce0000000f00 */
.L_x_49:
[----:B------:R-:W-:Y:S05]  /*76e0*/  BSYNC.RECONVERGENT B0 ;  /* 0x0000000000007941 */ /* 0x000fea0003800200 */
.L_x_47:
        /* <DEDUP_REMOVED lines=11> */
[----:B0-----:R-:W-:Y:S01]  /*77a0*/  VIADD R14, R11, 0xffffffe ;  /* 0x0ffffffe0b0e7836 */ /* 0x001fe20000000000 */
[----:B------:R-:W-:-:S05]  /*77b0*/  MOV R11, RZ ;  /* 0x000000ff000b7202 */ /* 0x000fca0000000f00 */
[----:B------:R0:W1:Y:S02]  /*77c0*/  F2I.FTZ.U32.TRUNC.NTZ R15, R14 ;  /* 0x0000000e000f7305 */ /* 0x000064000021f000 */
[----:B0-----:R-:W-:Y:S02]  /*77d0*/  HFMA2 R14, -RZ, RZ, 0, 0 ;  /* 0x00000000ff0e7431 */ /* 0x001fe400000001ff */
[----:B-1----:R-:W-:-:S04]  /*77e0*/  IMAD R13, R13, R15, RZ ;  /* 0x0000000f0d0d7224 */ /* 0x002fc800078e02ff */
[----:B------:R-:W-:-:S06]  /*77f0*/  IMAD.HI.U32 R15, R15, R13, R14 ;  /* 0x0000000d0f0f7227 */ /* 0x000fcc00078e000e */
[----:B------:R-:W-:-:S04]  /*7800*/  IMAD.HI.U32 R15, R15, R12, RZ ;  /* 0x0000000c0f0f7227 */ /* 0x000fc800078e00ff */
[----:B------:R-:W-:-:S04]  /*7810*/  IMAD.MOV R13, RZ, RZ, -R15 ;  /* 0x000000ffff0d7224 */ /* 0x000fc800078e0a0f */
[----:B------:R-:W-:-:S05]  /*7820*/  IMAD R13, R10, R13, R12 ;  /* 0x0000000d0a0d7224 */ /* 0x000fca00078e020c */
[----:B------:R-:W-:-:S13]  /*7830*/  ISETP.GE.U32.AND P0, PT, R13, R10, PT ;  /* 0x0000000a0d00720c */ /* 0x000fda0003f06070 */
[----:B------:R-:W-:Y:S01]  /*7840*/  @P0 IMAD.IADD R13, R13, 0x1, -R10 ;  /* 0x000000010d0d0824 */ /* 0x000fe200078e0a0a */
[----:B------:R-:W-:-:S04]  /*7850*/  @P0 IADD3 R15, PT, PT, R15, 0x1, RZ ;  /* 0x000000010f0f0810 */ /* 0x000fc80007ffe0ff */
[----:B------:R-:W-:-:S13]  /*7860*/  ISETP.GE.U32.AND P1, PT, R13, R10, PT ;  /* 0x0000000a0d00720c */ /* 0x000fda0003f26070 */
[----:B------:R-:W-:Y:S01]  /*7870*/  @P1 VIADD R15, R15, 0x1 ;  /* 0x000000010f0f1836 */ /* 0x000fe20000000000 */
[----:B------:R-:W-:-:S05]  /*7880*/  @!P2 LOP3.LUT R15, RZ, R10, RZ, 0x33, !PT ;  /* 0x0000000aff0fa212 */ /* 0x000fca00078e33ff */
[----:B------:R-:W-:Y:S01]  /*7890*/  IMAD.MOV.U32 R10, RZ, RZ, R15 ;  /* 0x000000ffff0a7224 */ /* 0x000fe200078e000f */
[----:B------:R-:W-:Y:S06]  /*78a0*/  BRA `(.L_x_52) ;  /* 0x0000000000207947 */ /* 0x000fec0003800000 */
.L_x_51:
[----:B------:R-:W-:Y:S01]  /*78b0*/  IMAD.MOV.U32 R17, RZ, RZ, R12 ;  /* 0x000000ffff117224 */ /* 0x000fe200078e000c */
[----:B------:R-:W-:Y:S01]  /*78c0*/  MOV R19, R10 ;  /* 0x0000000a00137202 */ /* 0x000fe20000000f00 */
[----:B------:R-:W-:Y:S01]  /*78d0*/  IMAD.MOV.U32 R16, RZ, RZ, R13 ;  /* 0x000000ffff107224 */ /* 0x000fe200078e000d */
[----:B------:R-:W-:Y:S01]  /*78e0*/  MOV R20, 0x7910 ;  /* 0x0000791000147802 */ /* 0x000fe20000000f00 */
[----:B------:R-:W-:-:S07]  /*78f0*/  IMAD.MOV.U32 R18, RZ, RZ, R11 ;  /* 0x000000ffff127224 */ /* 0x000fce00078e000b */
[----:B------:R-:W-:Y:S05]  /*7900*/  CALL.REL.NOINC `($__internal_0_$__cuda_sm20_div_s64) ;  /* 0x0000004800a47944 */ /* 0x000fea0003c00000 */
[----:B------:R-:W-:Y:S01]  /*7910*/  IMAD.MOV.U32 R10, RZ, RZ, R12 ;  /* 0x000000ffff0a7224 */ /* 0x000fe200078e000c */
[----:B------:R-:W-:-:S07]  /*7920*/  MOV R11, R13 ;  /* 0x0000000d000b7202 */ /* 0x000fce0000000f00 */
.L_x_52:
[----:B------:R-:W-:Y:S05]  /*7930*/  BSYNC.RECONVERGENT B0 ;  /* 0x0000000000007941 */ /* 0x000fea0003800200 */
.L_x_50:
[----:B------:R0:W-:Y:S04]  /*7940*/  STL.128 [R6+-0x10], R8 ;  /* 0xfffff00806007387 */ /* 0x0001e80000100c00 */
[----:B------:R-:W2:Y:S01]  /*7950*/  LDL.64 R16, [R7] ;  /* 0x0000000007107983 */ /* 0x000ea20000100a00 */
[----:B------:R-:W-:Y:S01]  /*7960*/  BSSY.RECONVERGENT B0, `(.L_x_53) ;  /* 0x0000019000007945 */ /* 0x000fe20003800200 */
[----:B--2---:R-:W-:-:S13]  /*7970*/  ISETP.NE.U32.AND P0, PT, R17, RZ, PT ;  /* 0x000000ff1100720c */ /* 0x004fda0003f05070 */
[----:B0-----:R-:W-:Y:S05]  /*7980*/  @P0 BRA `(.L_x_54) ;  /* 0x0000000000500947 */ /* 0x001fea0003800000 */
        /* <DEDUP_REMOVED lines=20> */
.L_x_54:
[----:B------:R-:W-:-:S07]  /*7ad0*/  MOV R18, 0x7af0 ;  /* 0x00007af000127802 */ /* 0x000fce0000000f00 */
[----:B------:R-:W-:Y:S05]  /*7ae0*/  CALL.REL.NOINC `($__internal_1_$__cuda_sm20_rem_s64) ;  /* 0x0000004c007c7944 */ /* 0x000fea0003c00000 */
.L_x_55:
[----:B------:R-:W-:Y:S05]  /*7af0*/  BSYNC.RECONVERGENT B0 ;  /* 0x0000000000007941 */ /* 0x000fea0003800200 */
.L_x_53:
        /* <DEDUP_REMOVED lines=28> */
.L_x_57:
        /* <DEDUP_REMOVED lines=8> */
.L_x_58:
[----:B------:R-:W-:Y:S05]  /*7d40*/  BSYNC.RECONVERGENT B0 ;  /* 0x0000000000007941 */ /* 0x000fea0003800200 */
.L_x_56:
[----:B------:R-:W2:Y:S01]  /*7d50*/  LDL.64 R16, [R7+-0x8] ;  /* 0xfffff80007107983 */ /* 0x000ea20000100a00 */
        /* <DEDUP_REMOVED lines=23> */
.L_x_60:
[----:B------:R-:W-:-:S07]  /*7ed0*/  MOV R18, 0x7ef0 ;  /* 0x00007ef000127802 */ /* 0x000fce0000000f00 */
[----:B------:R-:W-:Y:S05]  /*7ee0*/  CALL.REL.NOINC `($__internal_1_$__cuda_sm20_rem_s64) ;  /* 0x00000048007c7944 */ /* 0x000fea0003c00000 */
[----:B------:R-:W-:Y:S01]  /*7ef0*/  IMAD.MOV.U32 R12, RZ, RZ, R10 ;  /* 0x000000ffff0c7224 */ /* 0x000fe200078e000a */
[----:B------:R-:W-:-:S07]  /*7f00*/  MOV R13, R11 ;  /* 0x0000000b000d7202 */ /* 0x000fce0000000f00 */
.L_x_61:
[----:B------:R-:W-:Y:S05]  /*7f10*/  BSYNC.RECONVERGENT B0 ;  /* 0x0000000000007941 */ /* 0x000fea0003800200 */
.L_x_59:
        /* <DEDUP_REMOVED lines=28> */
.L_x_63:
        /* <DEDUP_REMOVED lines=8> */
.L_x_64:
[----:B------:R-:W-:Y:S05]  /*8160*/  BSYNC.RECONVERGENT B0 ;  /* 0x0000000000007941 */ /* 0x000fea0003800200 */
.L_x_62:
[----:B------:R0:W-:Y:S04]  /*8170*/  STL.128 [R6], R8 ;  /* 0x0000000806007387 */ /* 0x0001e80000100c00 */
[----:B------:R-:W2:Y:S01]  /*8180*/  LDL.64 R16, [R7+-0x10] ;  /* 0xfffff00007107983 */ /* 0x000ea20000100a00 */
        /* <DEDUP_REMOVED lines=23> */
.L_x_66:
[----:B------:R-:W-:-:S07]  /*8300*/  MOV R18, 0x8320 ;  /* 0x0000832000127802 */ /* 0x000fce0000000f00 */
[----:B------:R-:W-:Y:S05]  /*8310*/  CALL.REL.NOINC `($__internal_1_$__cuda_sm20_rem_s64) ;  /* 0x0000004400707944 */ /* 0x000fea0003c00000 */
.L_x_67:
[----:B------:R-:W-:Y:S05]  /*8320*/  BSYNC.RECONVERGENT B0 ;  /* 0x0000000000007941 */ /* 0x000fea0003800200 */
.L_x_65:
        /* <DEDUP_REMOVED lines=28> */
.L_x_69:
        /* <DEDUP_REMOVED lines=8> */
.L_x_70:
[----:B------:R-:W-:Y:S05]  /*8570*/  BSYNC.RECONVERGENT B0 ;  /* 0x0000000000007941 */ /* 0x000fea0003800200 */
.L_x_68:
        /* <DEDUP_REMOVED lines=24> */
.L_x_72:
[----:B------:R-:W-:-:S07]  /*8700*/  MOV R18, 0x8720 ;  /* 0x0000872000127802 */ /* 0x000fce0000000f00 */
[----:B------:R-:W-:Y:S05]  /*8710*/  CALL.REL.NOINC `($__internal_1_$__cuda_sm20_rem_s64) ;  /* 0x0000004000707944 */ /* 0x000fea0003c00000 */
[----:B------:R-:W-:Y:S01]  /*8720*/  IMAD.MOV.U32 R12, RZ, RZ, R10 ;  /* 0x000000ffff0c7224 */ /* 0x000fe200078e000a */
[----:B------:R-:W-:-:S07]  /*8730*/  MOV R13, R11 ;  /* 0x0000000b000d7202 */ /* 0x000fce0000000f00 */
.L_x_73:
[----:B------:R-:W-:Y:S05]  /*8740*/  BSYNC.RECONVERGENT B0 ;  /* 0x0000000000007941 */ /* 0x000fea0003800200 */
.L_x_71:
        /* <DEDUP_REMOVED lines=28> */
.L_x_75:
        /* <DEDUP_REMOVED lines=8> */
.L_x_76:
[----:B------:R-:W-:Y:S05]  /*8990*/  BSYNC.RECONVERGENT B0 ;  /* 0x0000000000007941 */ /* 0x000fea0003800200 */
.L_x_74:
[----:B------:R0:W-:Y:S04]  /*89a0*/  STL.128 [R6+0x10], R8 ;  /* 0x0000100806007387 */ /* 0x0001e80000100c00 */
        /* <DEDUP_REMOVED lines=24> */
.L_x_78:
[----:B------:R-:W-:-:S07]  /*8b30*/  MOV R18, 0x8b50 ;  /* 0x00008b5000127802 */ /* 0x000fce0000000f00 */
[----:B------:R-:W-:Y:S05]  /*8b40*/  CALL.REL.NOINC `($__internal_1_$__cuda_sm20_rem_s64) ;  /* 0x0000003c00647944 */ /* 0x000fea0003c00000 */
.L_x_79:
[----:B------:R-:W-:Y:S05]  /*8b50*/  BSYNC.RECONVERGENT B0 ;  /* 0x0000000000007941 */ /* 0x000fea0003800200 */
.L_x_77:
        /* <DEDUP_REMOVED lines=26> */
.L_x_81:
        /* <DEDUP_REMOVED lines=8> */
.L_x_82:
[----:B------:R-:W-:Y:S05]  /*8d80*/  BSYNC.RECONVERGENT B0 ;  /* 0x0000000000007941 */ /* 0x000fea0003800200 */
.L_x_80:
[----:B------:R-:W-:Y:S01]  /*8d90*/  UIADD3 UR12, UP0, UPT, UR12, 0x8, URZ ;  /* 0x000000080c0c7890 */ /* 0x000fe2000ff1e0ff */
[----:B------:R-:W-:Y:S01]  /*8da0*/  LOP3.LUT R10, R2, 0xfffffff8, RZ, 0xc0, !PT ;  /* 0xfffffff8020a7812 */ /* 0x000fe200078ec0ff */
[----:B------:R0:W-:Y:S01]  /*8db0*/  STL.64 [R6+0x20], R8 ;  /* 0x0000200806007387 */ /* 0x0001e20000100a00 */
[----:B------:R-:W-:Y:S01]  /*8dc0*/  IADD3 R7, PT, PT, R7, -0x40, RZ ;  /* 0xffffffc007077810 */ /* 0x000fe20007ffe0ff */
[----:B------:R-:W-:Y:S02]  /*8dd0*/  UIADD3.X UR6, UPT, UPT, URZ, UR6, URZ, UP0, !UPT ;  /* 0x00000006ff067290 */ /* 0x000fe400087fe4ff */
[----:B------:R-:W-:Y:S01]  /*8de0*/  IADD3 R10, P1, PT, -R10, UR12, RZ ;  /* 0x0000000c0a0a7c10 */ /* 0x000fe2000ff3e1ff */
[----:B------:R-:W-:-:S03]  /*8df0*/  UIADD3 UR5, UP0, UPT, URZ, UR5, URZ ;  /* 0x00000005ff057290 */ /* 0x000fc6000ff1e0ff */
[----:B------:R-:W-:Y:S01]  /*8e00*/  ISETP.NE.U32.AND P0, PT, R10, 0x1, PT ;  /* 0x000000010a00780c */ /* 0x000fe20003f05070 */
[----:B------:R-:W-:Y:S01]  /*8e10*/  UIADD3.X UR9, UPT, UPT, UR9, -0x8, URZ, UP0, !UPT ;  /* 0xfffffff809097890 */ /* 0x000fe200087fe4ff */
[----:B------:R-:W-:Y:S01]  /*8e20*/  IADD3.X R10, PT, PT, ~R3, UR6, RZ, P1, !PT ;  /* 0x00000006030a7c10 */ /* 0x000fe20008ffe5ff */
[----:B0-----:R-:W-:-:S03]  /*8e30*/  VIADD R6, R6, 0x40 ;  /* 0x0000004006067836 */ /* 0x001fc60000000000 */
[----:B------:R-:W-:-:S13]  /*8e40*/  ISETP.NE.AND.EX P0, PT, R10, RZ, PT, P0 ;  /* 0x000000ff0a00720c */ /* 0x000fda0003f05300 */
[----:B------:R-:W-:Y:S05]  /*8e50*/  @P0 BRA `(.L_x_83) ;  /* 0xffffffdc00b80947 */ /* 0x000fea000383ffff */
.L_x_34:
[----:B------:R-:W-:-:S04]  /*8e60*/  LOP3.LUT R6, R2, 0x7, RZ, 0xc0, !PT ;  /* 0x0000000702067812 */ /* 0x000fc800078ec0ff */
[----:B------:R-:W-:-:S04]  /*8e70*/  ISETP.NE.U32.AND P0, PT, R6, RZ, PT ;  /* 0x000000ff0600720c */ /* 0x000fc80003f05070 */
[----:B------:R-:W-:-:S13]  /*8e80*/  ISETP.NE.AND.EX P0, PT, RZ, RZ, PT, P0 ;  /* 0x000000ffff00720c */ /* 0x000fda0003f05300 */
[----:B------:R-:W-:Y:S05]  /*8e90*/  @!P0 BRA `(.L_x_33) ;  /* 0x00000020001c8947 */ /* 0x000fea0003800000 */
[----:B------:R-:W-:-:S04]  /*8ea0*/  ISETP.GE.U32.AND P0, PT, R6, 0x4, PT ;  /* 0x000000040600780c */ /* 0x000fc80003f06070 */
[----:B------:R-:W-:-:S13]  /*8eb0*/  ISETP.GE.U32.AND.EX P0, PT, RZ, RZ, PT, P0 ;  /* 0x000000ffff00720c */ /* 0x000fda0003f06100 */
[----:B------:R-:W-:Y:S05]  /*8ec0*/  @!P0 BRA `(.L_x_84) ;  /* 0x0000001000848947 */ /* 0x000fea0003800000 */
[----:B------:R-:W0:Y:S02]  /*8ed0*/  LDC R6, c[0x0][0x390] ;  /* 0x0000e400ff067b82 */ /* 0x000e240000000800 */
[----:B0-----:R-:W-:-:S05]  /*8ee0*/  VIADD R6, R6, -UR12 ;  /* 0x8000000c06067c36 */ /* 0x001fca0008000000 */
[----:B------:R-:W-:-:S05]  /*8ef0*/  LEA R6, R6, R1, 0x3 ;  /* 0x0000000106067211 */ /* 0x000fca00078e18ff */
        /* <DEDUP_REMOVED lines=24> */
.L_x_86:
[----:B------:R-:W-:-:S07]  /*9080*/  MOV R18, 0x90a0 ;  /* 0x000090a000127802 */ /* 0x000fce0000000f00 */
[----:B------:R-:W-:Y:S05]  /*9090*/  CALL.REL.NOINC `($__internal_1_$__cuda_sm20_rem_s64) ;  /* 0x0000003800107944 */ /* 0x000fea0003c00000 */
[----:B------:R-:W-:Y:S01]  /*90a0*/  MOV R8, R10 ;  /* 0x0000000a00087202 */ /* 0x000fe20000000f00 */
[----:B------:R-:W-:-:S07]  /*90b0*/  IMAD.MOV.U32 R9, RZ, RZ, R11 ;  /* 0x000000ffff097224 */ /* 0x000fce00078e000b */
.L_x_87:
[----:B------:R-:W-:Y:S05]  /*90c0*/  BSYNC.RECONVERGENT B0 ;  /* 0x0000000000007941 */ /* 0x000fea0003800200 */
.L_x_85:
[----:B------:R-:W-:-:S04]  /*90d0*/  USHF.R.S64 UR5, URZ, 0x1d, UR12 ;  /* 0x0000001dff057899 */ /* 0x000fc8000800100c */
[----:B------:R-:W-:-:S09]  /*90e0*/  ULOP3.LUT UR5, UR5, 0xfffffff8, URZ, 0x3c, !UPT ;  /* 0xfffffff805057892 */ /* 0x000fd2000f8e3cff */
[----:B------:R-:W2:Y:S01]  /*90f0*/  LDL.64 R6, [R4+UR5+0x60] ;  /* 0x0000600504067983 */ /* 0x000ea20008100a00 */
[----:B------:R-:W-:Y:S01]  /*9100*/  BSSY.RECONVERGENT B0, `(.L_x_88) ;  /* 0x000001f000007945 */ /* 0x000fe20003800200 */
[----:B--2---:R-:W-:-:S13]  /*9110*/  ISETP.NE.U32.AND P0, PT, R7, RZ, PT ;  /* 0x000000ff0700720c */ /* 0x004fda0003f05070 */
[----:B------:R-:W-:Y:S05]  /*9120*/  @P0 BRA `(.L_x_89) ;  /* 0x0000000000500947 */ /* 0x000fea0003800000 */
[----:B------:R-:W0:Y:S01]  /*9130*/  I2F.U32.RP R7, R6 ;  /* 0x0000000600077306 */ /* 0x000e220000209000 */
[----:B------:R-:W-:Y:S02]  /*9140*/  IADD3 R9, PT, PT, RZ, -R6, RZ ;  /* 0x80000006ff097210 */ /* 0x000fe40007ffe0ff */
[----:B------:R-:W-:-:S05]  /*9150*/  ISETP.NE.U32.AND P2, PT, R6, RZ, PT ;  /* 0x000000ff0600720c */ /* 0x000fca0003f45070 */
[----:B0-----:R-:W0:Y:S02]  /*9160*/  MUFU.RCP R7, R7 ;  /* 0x0000000700077308 */ /* 0x001e240000001000 */
[----:B0-----:R-:W-:-:S06]  /*9170*/  VIADD R10, R7, 0xffffffe ;  /* 0x0ffffffe070a7836 */ /* 0x001fcc0000000000 */
[----:B------:R0:W1:Y:S02]  /*9180*/  F2I.FTZ.U32.TRUNC.NTZ R11, R10 ;  /* 0x0000000a000b7305 */ /* 0x000064000021f000 */
[----:B0-----:R-:W-:Y:S02]  /*9190*/  IMAD.MOV.U32 R10, RZ, RZ, RZ ;  /* 0x000000ffff0a7224 */ /* 0x001fe400078e00ff */
[----:B-1----:R-:W-:-:S04]  /*91a0*/  IMAD R9, R9, R11, RZ ;  /* 0x0000000b09097224 */ /* 0x002fc800078e02ff */
[----:B------:R-:W-:-:S06]  /*91b0*/  IMAD.HI.U32 R11, R11, R9, R10 ;  /* 0x000000090b0b7227 */ /* 0x000fcc00078e000a */
[----:B------:R-:W-:-:S04]  /*91c0*/  IMAD.HI.U32 R10, R11, R8, RZ ;  /* 0x000000080b0a7227 */ /* 0x000fc800078e00ff */
[----:B------:R-:W-:Y:S02]  /*91d0*/  HFMA2 R11, -RZ, RZ, 0, 0 ;  /* 0x00000000ff0b7431 */ /* 0x000fe400000001ff */
[----:B------:R-:W-:-:S04]  /*91e0*/  IMAD.MOV R9, RZ, RZ, -R10 ;  /* 0x000000ffff097224 */ /* 0x000fc800078e0a0a */
[----:B------:R-:W-:-:S05]  /*91f0*/  IMAD R9, R6, R9, R8 ;  /* 0x0000000906097224 */ /* 0x000fca00078e0208 */
[----:B------:R-:W-:-:S13]  /*9200*/  ISETP.GE.U32.AND P0, PT, R9, R6, PT ;  /* 0x000000060900720c */ /* 0x000fda0003f06070 */
[----:B------:R-:W-:Y:S01]  /*9210*/  @P0 IADD3 R9, PT, PT, -R6, R9, RZ ;  /* 0x0000000906090210 */ /* 0x000fe20007ffe1ff */
[----:B------:R-:W-:-:S03]  /*9220*/  @P0 VIADD R10, R10, 0x1 ;  /* 0x000000010a0a0836 */ /* 0x000fc60000000000 */
[----:B------:R-:W-:-:S13]  /*9230*/  ISETP.GE.U32.AND P1, PT, R9, R6, PT ;  /* 0x000000060900720c */ /* 0x000fda0003f26070 */
[----:B------:R-:W-:Y:S01]  /*9240*/  @P1 VIADD R10, R10, 0x1 ;  /* 0x000000010a0a1836 */ /* 0x000fe20000000000 */
[----:B------:R-:W-:Y:S01]  /*9250*/  @!P2 LOP3.LUT R10, RZ, R6, RZ, 0x33, !PT ;  /* 0x00000006ff0aa212 */ /* 0x000fe200078e33ff */
[----:B------:R-:W-:Y:S06]  /*9260*/  BRA `(.L_x_90) ;  /* 0x0000000000207947 */ /* 0x000fec0003800000 */
.L_x_89:
        /* <DEDUP_REMOVED lines=8> */
.L_x_90:
[----:B------:R-:W-:Y:S05]  /*92f0*/  BSYNC.RECONVERGENT B0 ;  /* 0x0000000000007941 */ /* 0x000fea0003800200 */
.L_x_88:
[----:B------:R-:W0:Y:S01]  /*9300*/  LDC R6, c[0x0][0x390] ;  /* 0x0000e400ff067b82 */ /* 0x000e220000000800 */
[----:B------:R-:W-:Y:S02]  /*9310*/  UIADD3 UR8, UPT, UPT, UR12, 0x1, URZ ;  /* 0x000000010c087890 */ /* 0x000fe4000fffe0ff */
[----:B------:R-:W-:-:S05]  /*9320*/  IMAD.U32 R8, RZ, RZ, UR12 ;  /* 0x0000000cff087e24 */ /* 0x000fca000f8e00ff */
[----:B------:R-:W-:-:S05]  /*9330*/  LEA R7, R8, R1, 0x3 ;  /* 0x0000000108077211 */ /* 0x000fca00078e18ff */
[----:B------:R1:W-:Y:S01]  /*9340*/  STL.64 [R7+0x40], R10 ;  /* 0x0000400a07007387 */ /* 0x0003e20000100a00 */
[----:B0-----:R-:W-:-:S04]  /*9350*/  VIADD R6, R6, -UR8 ;  /* 0x8000000806067c36 */ /* 0x001fc80008000000 */
[----:B------:R-:W-:-:S05]  /*9360*/  IMAD.U32 R6, R6, 0x8, R1 ;  /* 0x0000000806067824 */ /* 0x000fca00078e0001 */
[----:B------:R-:W2:Y:S01]  /*9370*/  LDL.64 R16, [R6+0x60] ;  /* 0x0000600006107983 */ /* 0x000ea20000100a00 */
[----:B------:R-:W-:Y:S01]  /*9380*/  BSSY.RECONVERGENT B0, `(.L_x_91) ;  /* 0x000001b000007945 */ /* 0x000fe20003800200 */
[----:B--2---:R-:W-:-:S13]  /*9390*/  ISETP.NE.U32.AND P0, PT, R17, RZ, PT ;  /* 0x000000ff1100720c */ /* 0x004fda0003f05070 */
[----:B-1----:R-:W-:Y:S05]  /*93a0*/  @P0 BRA `(.L_x_92) ;  /* 0x0000000000500947 */ /* 0x002fea0003800000 */
        /* <DEDUP_REMOVED lines=8> */
[----:B------:R-:W-:-:S04]  /*9430*/  IMAD.HI.U32 R10, R7, R9, R6 ;  /* 0x00000009070a7227 */ /* 0x000fc800078e0006 */
[----:B------:R-:W-:Y:S02]  /*9440*/  HFMA2 R9, -RZ, RZ, 0, 0 ;  /* 0x00000000ff097431 */ /* 0x000fe400000001ff */
[----:B------:R-:W-:-:S04]  /*9450*/  IMAD.HI.U32 R10, R10, R21, RZ ;  /* 0x000000150a0a7227 */ /* 0x000fc800078e00ff */
[----:B------:R-:W-:-:S04]  /*9460*/  IMAD.MOV R10, RZ, RZ, -R10 ;  /* 0x000000ffff0a7224 */ /* 0x000fc800078e0a0a */
[----:B------:R-:W-:-:S05]  /*9470*/  IMAD R7, R16, R10, R21 ;  /* 0x0000000a10077224 */ /* 0x000fca00078e0215 */
[----:B------:R-:W-:-:S13]  /*9480*/  ISETP.GE.U32.AND P0, PT, R7, R16, PT ;  /* 0x000000100700720c */ /* 0x000fda0003f06070 */
[----:B------:R-:W-:-:S04]  /*9490*/  @P0 IADD3 R7, PT, PT, -R16, R7, RZ ;  /* 0x0000000710070210 */ /* 0x000fc80007ffe1ff */
[----:B------:R-:W-:-:S13]  /*94a0*/  ISETP.GE.U32.AND P0, PT, R7, R16, PT ;  /* 0x000000100700720c */ /* 0x000fda0003f06070 */
[----:B------:R-:W-:Y:S01]  /*94b0*/  @P0 IMAD.IADD R7, R7, 0x1, -R16 ;  /* 0x0000000107070824 */ /* 0x000fe200078e0a10 */
[----:B------:R-:W-:-:S05]  /*94c0*/  @!P1 LOP3.LUT R7, RZ, R16, RZ, 0x33, !PT ;  /* 0x00000010ff079212 */ /* 0x000fca00078e33ff */
[----:B------:R-:W-:Y:S01]  /*94d0*/  IMAD.MOV.U32 R8, RZ, RZ, R7 ;  /* 0x000000ffff087224 */ /* 0x000fe200078e0007 */
[----:B------:R-:W-:Y:S06]  /*94e0*/  BRA `(.L_x_93) ;  /* 0x0000000000107947 */ /* 0x000fec0003800000 */
.L_x_92:
[----:B------:R-:W-:-:S07]  /*94f0*/  MOV R18, 0x9510 ;  /* 0x0000951000127802 */ /* 0x000fce0000000f00 */
[----:B------:R-:W-:Y:S05]  /*9500*/  CALL.REL.NOINC `($__internal_1_$__cuda_sm20_rem_s64) ;  /* 0x0000003000f47944 */ /* 0x000fea0003c00000 */
[----:B------:R-:W-:Y:S02]  /*9510*/  IMAD.MOV.U32 R8, RZ, RZ, R10 ;  /* 0x000000ffff087224 */ /* 0x000fe400078e000a */
[----:B------:R-:W-:-:S07]  /*9520*/  IMAD.MOV.U32 R9, RZ, RZ, R11 ;  /* 0x000000ffff097224 */ /* 0x000fce00078e000b */
.L_x_93:
[----:B------:R-:W-:Y:S05]  /*9530*/  BSYNC.RECONVERGENT B0 ;  /* 0x0000000000007941 */ /* 0x000fea0003800200 */
.L_x_91:
[----:B------:R-:W-:Y:S02]  /*9540*/  UMOV UR5, URZ ;  /* 0x000000ff00057c82 */ /* 0x000fe40008000000 */
[----:B------:R-:W-:-:S04]  /*9550*/  UIADD3 UR6, UP0, UPT, URZ, -UR5, URZ ;  /* 0x80000005ff067290 */ /* 0x000fc8000ff1e0ff */
[----:B------:R-:W-:-:S04]  /*9560*/  UIADD3.X UR7, UPT, UPT, ~UR12, -0x2, URZ, UP0, !UPT ;  /* 0xfffffffe0c077890 */ /* 0x000fc800087fe5ff */
        /* <DEDUP_REMOVED lines=13> */
[----:B------:R-:W-:-:S06]  /*9640*/  IMAD.HI.U32 R11, R11, R9, R10 ;  /* 0x000000090b0b7227 */ /* 0x000fcc00078e000a */
[----:B------:R-:W-:-:S04]  /*9650*/  IMAD.HI.U32 R10, R11, R8, RZ ;  /* 0x000000080b0a7227 */ /* 0x000fc800078e00ff */
[----:B------:R-:W-:Y:S01]  /*9660*/  IMAD.MOV.U32 R11, RZ, RZ, RZ ;  /* 0x000000ffff0b7224 */ /* 0x000fe200078e00ff */
[----:B------:R-:W-:-:S05]  /*9670*/  IADD3 R9, PT, PT, -R10, RZ, RZ ;  /* 0x000000ff0a097210 */ /* 0x000fca0007ffe1ff */
[----:B------:R-:W-:-:S05]  /*9680*/  IMAD R9, R6, R9, R8 ;  /* 0x0000000906097224 */ /* 0x000fca00078e0208 */
[----:B------:R-:W-:-:S13]  /*9690*/  ISETP.GE.U32.AND P0, PT, R9, R6, PT ;  /* 0x000000060900720c */ /* 0x000fda0003f06070 */
[----:B------:R-:W-:Y:S02]  /*96a0*/  @P0 IMAD.IADD R9, R9, 0x1, -R6 ;  /* 0x0000000109090824 */ /* 0x000fe400078e0a06 */
[----:B------:R-:W-:-:S03]  /*96b0*/  @P0 VIADD R10, R10, 0x1 ;  /* 0x000000010a0a0836 */ /* 0x000fc60000000000 */
[----:B------:R-:W-:-:S13]  /*96c0*/  ISETP.GE.U32.AND P1, PT, R9, R6, PT ;  /* 0x000000060900720c */ /* 0x000fda0003f26070 */
[----:B------:R-:W-:Y:S02]  /*96d0*/  @P1 IADD3 R10, PT, PT, R10, 0x1, RZ ;  /* 0x000000010a0a1810 */ /* 0x000fe40007ffe0ff */
[----:B------:R-:W-:Y:S01]  /*96e0*/  @!P2 LOP3.LUT R10, RZ, R6, RZ, 0x33, !PT ;  /* 0x00000006ff0aa212 */ /* 0x000fe200078e33ff */
[----:B------:R-:W-:Y:S06]  /*96f0*/  BRA `(.L_x_96) ;  /* 0x0000000000207947 */ /* 0x000fec0003800000 */
.L_x_95:
[----:B------:R-:W-:Y:S01]  /*9700*/  IMAD.MOV.U32 R17, RZ, RZ, R8 ;  /* 0x000000ffff117224 */ /* 0x000fe200078e0008 */
[----:B------:R-:W-:Y:S01]  /*9710*/  MOV R16, R9 ;  /* 0x0000000900107202 */ /* 0x000fe20000000f00 */
[----:B------:R-:W-:Y:S01]  /*9720*/  IMAD.MOV.U32 R19, RZ, RZ, R6 ;  /* 0x000000ffff137224 */ /* 0x000fe200078e0006 */
[----:B------:R-:W-:Y:S01]  /*9730*/  MOV R20, 0x9760 ;  /* 0x0000976000147802 */ /* 0x000fe20000000f00 */
[----:B------:R-:W-:-:S07]  /*9740*/  IMAD.MOV.U32 R18, RZ, RZ, R7 ;  /* 0x000000ffff127224 */ /* 0x000fce00078e0007 */
[----:B------:R-:W-:Y:S05]  /*9750*/  CALL.REL.NOINC `($__internal_0_$__cuda_sm20_div_s64) ;  /* 0x0000002c00107944 */ /* 0x000fea0003c00000 */
[----:B------:R-:W-:Y:S01]  /*9760*/  MOV R10, R12 ;  /* 0x0000000c000a7202 */ /* 0x000fe20000000f00 */
[----:B------:R-:W-:-:S07]  /*9770*/  IMAD.MOV.U32 R11, RZ, RZ, R13 ;  /* 0x000000ffff0b7224 */ /* 0x000fce00078e000d */
.L_x_96:
[----:B------:R-:W-:Y:S05]  /*9780*/  BSYNC.RECONVERGENT B0 ;  /* 0x0000000000007941 */ /* 0x000fea0003800200 */
.L_x_94:
[----:B------:R-:W0:Y:S01]  /*9790*/  LDC R6, c[0x0][0x390] ;  /* 0x0000e400ff067b82 */ /* 0x000e220000000800 */
[----:B------:R-:W-:Y:S01]  /*97a0*/  UIADD3 UR9, UPT, UPT, UR12, 0x2, URZ ;  /* 0x000000020c097890 */ /* 0x000fe2000fffe0ff */
[----:B------:R-:W-:-:S04]  /*97b0*/  IMAD.U32 R8, RZ, RZ, UR8 ;  /* 0x00000008ff087e24 */ /* 0x000fc8000f8e00ff */
[----:B------:R-:W-:-:S05]  /*97c0*/  IMAD.U32 R7, R8, 0x8, R1 ;  /* 0x0000000808077824 */ /* 0x000fca00078e0001 */
[----:B------:R1:W-:Y:S01]  /*97d0*/  STL.64 [R7+0x40], R10 ;  /* 0x0000400a07007387 */ /* 0x0003e20000100a00 */
[----:B0-----:R-:W-:-:S05]  /*97e0*/  IADD3 R6, PT, PT, R6, -UR9, RZ ;  /* 0x8000000906067c10 */ /* 0x001fca000fffe0ff */
[----:B------:R-:W-:-:S05]  /*97f0*/  IMAD.U32 R6, R6, 0x8, R1 ;  /* 0x0000000806067824 */ /* 0x000fca00078e0001 */
[----:B------:R-:W2:Y:S01]  /*9800*/  LDL.64 R16, [R6+0x60] ;  /* 0x0000600006107983 */ /* 0x000ea20000100a00 */
[----:B------:R-:W-:Y:S01]  /*9810*/  BSSY.RECONVERGENT B0, `(.L_x_97) ;  /* 0x000001b000007945 */ /* 0x000fe20003800200 */
[----:B--2---:R-:W-:-:S13]  /*9820*/  ISETP.NE.U32.AND P0, PT, R17, RZ, PT ;  /* 0x000000ff1100720c */ /* 0x004fda0003f05070 */
[----:B-1----:R-:W-:Y:S05]  /*9830*/  @P0 BRA `(.L_x_98) ;  /* 0x0000000000500947 */ /* 0x002fea0003800000 */
        /* <DEDUP_REMOVED lines=20> */
.L_x_98:
[----:B------:R-:W-:-:S07]  /*9980*/  MOV R18, 0x99a0 ;  /* 0x000099a000127802 */ /* 0x000fce0000000f00 */
[----:B------:R-:W-:Y:S05]  /*9990*/  CALL.REL.NOINC `($__internal_1_$__cuda_sm20_rem_s64) ;  /* 0x0000002c00d07944 */ /* 0x000fea0003c00000 */
[----:B------:R-:W-:Y:S01]  /*99a0*/  IMAD.MOV.U32 R8, RZ, RZ, R10 ;  /* 0x000000ffff087224 */ /* 0x000fe200078e000a */
[----:B------:R-:W-:-:S07]  /*99b0*/  MOV R9, R11 ;  /* 0x0000000b00097202 */ /* 0x000fce0000000f00 */
.L_x_99:
[----:B------:R-:W-:Y:S05]  /*99c0*/  BSYNC.RECONVERGENT B0 ;  /* 0x0000000000007941 */ /* 0x000fea0003800200 */
.L_x_97:
        /* <DEDUP_REMOVED lines=15> */
[----:B------:R-:W-:-:S06]  /*9ac0*/  IMAD.HI.U32 R11, R11, R9, R10 ;  /* 0x000000090b0b7227 */ /* 0x000fcc00078e000a */
[----:B------:R-:W-:-:S04]  /*9ad0*/  IMAD.HI.U32 R10, R11, R8, RZ ;  /* 0x000000080b0a7227 */ /* 0x000fc800078e00ff */
[----:B------:R-:W-:Y:S02]  /*9ae0*/  IMAD.MOV R9, RZ, RZ, -R10 ;  /* 0x000000ffff097224 */ /* 0x000fe400078e0a0a */
[----:B------:R-:W-:Y:S02]  /*9af0*/  IMAD.MOV.U32 R11, RZ, RZ, RZ ;  /* 0x000000ffff0b7224 */ /* 0x000fe400078e00ff */
[----:B------:R-:W-:-:S05]  /*9b00*/  IMAD R9, R6, R9, R8 ;  /* 0x0000000906097224 */ /* 0x000fca00078e0208 */
[----:B------:R-:W-:-:S13]  /*9b10*/  ISETP.GE.U32.AND P0, PT, R9, R6, PT ;  /* 0x000000060900720c */ /* 0x000fda0003f06070 */
[----:B------:R-:W-:Y:S01]  /*9b20*/  @P0 IMAD.IADD R9, R9, 0x1, -R6 ;  /* 0x0000000109090824 */ /* 0x000fe200078e0a06 */
[----:B------:R-:W-:-:S04]  /*9b30*/  @P0 IADD3 R10, PT, PT, R10, 0x1, RZ ;  /* 0x000000010a0a0810 */ /* 0x000fc80007ffe0ff */
[----:B------:R-:W-:-:S13]  /*9b40*/  ISETP.GE.U32.AND P1, PT, R9, R6, PT ;  /* 0x000000060900720c */ /* 0x000fda0003f26070 */
[----:B------:R-:W-:Y:S01]  /*9b50*/  @P1 VIADD R10, R10, 0x1 ;  /* 0x000000010a0a1836 */ /* 0x000fe20000000000 */
[----:B------:R-:W-:Y:S01]  /*9b60*/  @!P2 LOP3.LUT R10, RZ, R6, RZ, 0x33, !PT ;  /* 0x00000006ff0aa212 */ /* 0x000fe200078e33ff */
[----:B------:R-:W-:Y:S06]  /*9b70*/  BRA `(.L_x_102) ;  /* 0x0000000000207947 */ /* 0x000fec0003800000 */
.L_x_101:
        /* <DEDUP_REMOVED lines=8> */
.L_x_102:
[----:B------:R-:W-:Y:S05]  /*9c00*/  BSYNC.RECONVERGENT B0 ;  /* 0x0000000000007941 */ /* 0x000fea0003800200 */
.L_x_100:
[----:B------:R-:W0:Y:S01]  /*9c10*/  LDC R6, c[0x0][0x390] ;  /* 0x0000e400ff067b82 */ /* 0x000e220000000800 */
[----:B------:R-:W-:Y:S01]  /*9c20*/  UIADD3 UR7, UPT, UPT, UR12, 0x3, URZ ;  /* 0x000000030c077890 */ /* 0x000fe2000fffe0ff */
[----:B------:R-:W-:-:S05]  /*9c30*/  MOV R8, UR9 ;  /* 0x0000000900087c02 */ /* 0x000fca0008000f00 */
[----:B------:R-:W-:-:S05]  /*9c40*/  IMAD.U32 R7, R8, 0x8, R1 ;  /* 0x0000000808077824 */ /* 0x000fca00078e0001 */
[----:B------:R1:W-:Y:S01]  /*9c50*/  STL.64 [R7+0x40], R10 ;  /* 0x0000400a07007387 */ /* 0x0003e20000100a00 */
[----:B0-----:R-:W-:-:S05]  /*9c60*/  VIADD R6, R6, -UR7 ;  /* 0x8000000706067c36 */ /* 0x001fca0008000000 */
[----:B------:R-:W-:-:S05]  /*9c70*/  LEA R6, R6, R1, 0x3 ;  /* 0x0000000106067211 */ /* 0x000fca00078e18ff */
        /* <DEDUP_REMOVED lines=24> */
.L_x_104:
[----:B------:R-:W-:-:S07]  /*9e00*/  MOV R18, 0x9e20 ;  /* 0x00009e2000127802 */ /* 0x000fce0000000f00 */
[----:B------:R-:W-:Y:S05]  /*9e10*/  CALL.REL.NOINC `($__internal_1_$__cuda_sm20_rem_s64) ;  /* 0x0000002800b07944 */ /* 0x000fea0003c00000 */
[----:B------:R-:W-:Y:S01]  /*9e20*/  MOV R8, R10 ;  /* 0x0000000a00087202 */ /* 0x000fe20000000f00 */
[----:B------:R-:W-:-:S07]  /*9e30*/  IMAD.MOV.U32 R9, RZ, RZ, R11 ;  /* 0x000000ffff097224 */ /* 0x000fce00078e000b */
.L_x_105:
[----:B------:R-:W-:Y:S05]  /*9e40*/  BSYNC.RECONVERGENT B0 ;  /* 0x0000000000007941 */ /* 0x000fea0003800200 */
.L_x_103:
        /* <DEDUP_REMOVED lines=23> */
[----:B------:R-:W-:-:S12]  /*9fc0*/  IMAD.MOV.U32 R9, RZ, RZ, RZ ;  /* 0x000000ffff097224 */ /* 0x000fd800078e00ff */
[----:B------:R-:W-:Y:S01]  /*9fd0*/  @P1 VIADD R11, R11, 0x1 ;  /* 0x000000010b0b1836 */ /* 0x000fe20000000000 */
[----:B------:R-:W-:-:S04]  /*9fe0*/  @!P2 LOP3.LUT R11, RZ, R6, RZ, 0x33, !PT ;  /* 0x00000006ff0ba212 */ /* 0x000fc800078e33ff */
[----:B------:R-:W-:Y:S01]  /*9ff0*/  MOV R8, R11 ;  /* 0x0000000b00087202 */ /* 0x000fe20000000f00 */
[----:B------:R-:W-:Y:S06]  /*a000*/  BRA `(.L_x_108) ;  /* 0x0000000000207947 */ /* 0x000fec0003800000 */
.L_x_107:
        /* <DEDUP_REMOVED lines=8> */
.L_x_108:
[----:B------:R-:W-:Y:S05]  /*a090*/  BSYNC.RECONVERGENT B0 ;  /* 0x0000000000007941 */ /* 0x000fea0003800200 */
.L_x_106:
[----:B------:R-:W-:Y:S01]  /*a0a0*/  IMAD.U32 R6, RZ, RZ, UR7 ;  /* 0x00000007ff067e24 */ /* 0x000fe2000f8e00ff */
[----:B------:R-:W-:-:S04]  /*a0b0*/  UIADD3 UR12, UPT, UPT, UR12, 0x4, URZ ;  /* 0x000000040c0c7890 */ /* 0x000fc8000fffe0ff */
[----:B------:R-:W-:-:S05]  /*a0c0*/  LEA R7, R6, R1, 0x3 ;  /* 0x0000000106077211 */ /* 0x000fca00078e18ff */
[----:B------:R0:W-:Y:S03]  /*a0d0*/  STL.64 [R7+0x40], R8 ;  /* 0x0000400807007387 */ /* 0x0001e60000100a00 */
.L_x_84:
[----:B------:R-:W-:-:S04]  /*a0e0*/  LOP3.LUT R6, R2, 0x3, RZ, 0xc0, !PT ;  /* 0x0000000302067812 */ /* 0x000fc800078ec0ff */
[----:B------:R-:W-:-:S04]  /*a0f0*/  ISETP.NE.U32.AND P0, PT, R6, RZ, PT ;  /* 0x000000ff0600720c */ /* 0x000fc80003f05070 */
[----:B------:R-:W-:-:S13]  /*a100*/  ISETP.NE.AND.EX P0, PT, RZ, RZ, PT, P0 ;  /* 0x000000ffff00720c */ /* 0x000fda0003f05300 */
[----:B------:R-:W-:Y:S05]  /*a110*/  @!P0 BRA `(.L_x_33) ;  /* 0x0000000c007c8947 */ /* 0x000fea0003800000 */
[----:B------:R-:W-:-:S04]  /*a120*/  ISETP.NE.U32.AND P0, PT, R6, 0x1, PT ;  /* 0x000000010600780c */ /* 0x000fc80003f05070 */
[----:B------:R-:W-:-:S13]  /*a130*/  ISETP.NE.AND.EX P0, PT, RZ, RZ, PT, P0 ;  /* 0x000000ffff00720c */ /* 0x000fda0003f05300 */
[----:B------:R-:W-:Y:S05]  /*a140*/  @!P0 BRA `(.L_x_109) ;  /* 0x0000000800448947 */ /* 0x000fea0003800000 */
[----:B------:R-:W1:Y:S02]  /*a150*/  LDC R6, c[0x0][0x390] ;  /* 0x0000e400ff067b82 */ /* 0x000e640000000800 */
[----:B-1----:R-:W-:-:S04]  /*a160*/  VIADD R6, R6, -UR12 ;  /* 0x8000000c06067c36 */ /* 0x002fc80008000000 */
[----:B------:R-:W-:-:S05]  /*a170*/  IMAD.U32 R6, R6, 0x8, R1 ;  /* 0x0000000806067824 */ /* 0x000fca00078e0001 */
[----:B---3--:R-:W2:Y:S01]  /*a180*/  LDL.64 R16, [R6+0x60] ;  /* 0x0000600006107983 */ /* 0x008ea20000100a00 */
[----:B------:R-:W-:Y:S01]  /*a190*/  BSSY.RECONVERGENT B0, `(.L_x_110) ;  /* 0x000001b000007945 */ /* 0x000fe20003800200 */
[----:B--2---:R-:W-:-:S13]  /*a1a0*/  ISETP.NE.U32.AND P0, PT, R17, RZ, PT ;  /* 0x000000ff1100720c */ /* 0x004fda0003f05070 */
[----:B------:R-:W-:Y:S05]  /*a1b0*/  @P0 BRA `(.L_x_111) ;  /* 0x0000000000500947 */ /* 0x000fea0003800000 */
[----:B0-----:R-:W0:Y:S01]  /*a1c0*/  I2F.U32.RP R8, R16 ;  /* 0x0000001000087306 */ /* 0x001e220000209000 */
        /* <DEDUP_REMOVED lines=19> */
.L_x_111:
[----:B------:R-:W-:-:S07]  /*a300*/  MOV R18, 0xa320 ;  /* 0x0000a32000127802 */ /* 0x000fce0000000f00 */
[----:B0-----:R-:W-:Y:S05]  /*a310*/  CALL.REL.NOINC `($__internal_1_$__cuda_sm20_rem_s64) ;  /* 0x0000002400707944 */ /* 0x001fea0003c00000 */
[----:B------:R-:W-:Y:S01]  /*a320*/  IMAD.MOV.U32 R8, RZ, RZ, R10 ;  /* 0x000000ffff087224 */ /* 0x000fe200078e000a */
[----:B------:R-:W-:-:S07]  /*a330*/  MOV R9, R11 ;  /* 0x0000000b00097202 */ /* 0x000fce0000000f00 */
.L_x_112:
[----:B------:R-:W-:Y:S05]  /*a340*/  BSYNC.RECONVERGENT B0 ;  /* 0x0000000000007941 */ /* 0x000fea0003800200 */
.L_x_110:
[----:B------:R-:W-:-:S04]  /*a350*/  USHF.R.S64 UR5, URZ, 0x1d, UR12 ;  /* 0x0000001dff057899 */ /* 0x000fc8000800100c */
[----:B------:R-:W-:-:S09]  /*a360*/  ULOP3.LUT UR5, UR5, 0xfffffff8, URZ, 0x3c, !UPT ;  /* 0xfffffff805057892 */ /* 0x000fd2000f8e3cff */
        /* <DEDUP_REMOVED lines=24> */
.L_x_114:
        /* <DEDUP_REMOVED lines=8> */
.L_x_115:
[----:B------:R-:W-:Y:S05]  /*a570*/  BSYNC.RECONVERGENT B0 ;  /* 0x0000000000007941 */ /* 0x000fea0003800200 */
.L_x_113:
[----:B------:R-:W0:Y:S01]  /*a580*/  LDC R6, c[0x0][0x390] ;  /* 0x0000e400ff067b82 */ /* 0x000e220000000800 */
[----:B------:R-:W-:Y:S02]  /*a590*/  UIADD3 UR7, UPT, UPT, UR12, 0x1, URZ ;  /* 0x000000010c077890 */ /* 0x000fe4000fffe0ff */
        /* <DEDUP_REMOVED lines=17> */
[----:B------:R-:W-:Y:S01]  /*a6b0*/  IMAD.HI.U32 R10, R7, R9, R6 ;  /* 0x00000009070a7227 */ /* 0x000fe200078e0006 */
[----:B------:R-:W-:-:S05]  /*a6c0*/  MOV R9, RZ ;  /* 0x000000ff00097202 */ /* 0x000fca0000000f00 */
        /* <DEDUP_REMOVED lines=10> */
.L_x_117:
[----:B------:R-:W-:-:S07]  /*a770*/  MOV R18, 0xa790 ;  /* 0x0000a79000127802 */ /* 0x000fce0000000f00 */
[----:B------:R-:W-:Y:S05]  /*a780*/  CALL.REL.NOINC `($__internal_1_$__cuda_sm20_rem_s64) ;  /* 0x0000002000547944 */ /* 0x000fea0003c00000 */
[----:B------:R-:W-:Y:S01]  /*a790*/  IMAD.MOV.U32 R8, RZ, RZ, R10 ;  /* 0x000000ffff087224 */ /* 0x000fe200078e000a */
[----:B------:R-:W-:-:S07]  /*a7a0*/  MOV R9, R11 ;  /* 0x0000000b00097202 */ /* 0x000fce0000000f00 */
.L_x_118:
[----:B------:R-:W-:Y:S05]  /*a7b0*/  BSYNC.RECONVERGENT B0 ;  /* 0x0000000000007941 */ /* 0x000fea0003800200 */
.L_x_116:
        /* <DEDUP_REMOVED lines=21> */
[----:B------:R-:W-:Y:S01]  /*a910*/  @P0 IMAD.IADD R9, R9, 0x1, -R6 ;  /* 0x0000000109090824 */ /* 0x000fe200078e0a06 */
[----:B------:R-:W-:-:S04]  /*a920*/  @P0 IADD3 R11, PT, PT, R11, 0x1, RZ ;  /* 0x000000010b0b0810 */ /* 0x000fc80007ffe0ff */
[----:B------:R-:W-:Y:S01]  /*a930*/  ISETP.GE.U32.AND P1, PT, R9, R6, PT ;  /* 0x000000060900720c */ /* 0x000fe20003f26070 */
[----:B------:R-:W-:-:S12]  /*a940*/  IMAD.MOV.U32 R9, RZ, RZ, RZ ;  /* 0x000000ffff097224 */ /* 0x000fd800078e00ff */
[----:B------:R-:W-:Y:S01]  /*a950*/  @P1 VIADD R11, R11, 0x1 ;  /* 0x000000010b0b1836 */ /* 0x000fe20000000000 */
[----:B------:R-:W-:-:S04]  /*a960*/  @!P2 LOP3.LUT R11, RZ, R6, RZ, 0x33, !PT ;  /* 0x00000006ff0ba212 */ /* 0x000fc800078e33ff */
[----:B------:R-:W-:Y:S01]  /*a970*/  MOV R8, R11 ;  /* 0x0000000b00087202 */ /* 0x000fe20000000f00 */
[----:B------:R-:W-:Y:S06]  /*a980*/  BRA `(.L_x_121) ;  /* 0x0000000000207947 */ /* 0x000fec0003800000 */
.L_x_120:
[----:B------:R-:W-:Y:S01]  /*a990*/  MOV R17, R8 ;  /* 0x0000000800117202 */ /* 0x000fe20000000f00 */
[----:B------:R-:W-:Y:S01]  /*a9a0*/  IMAD.MOV.U32 R16, RZ, RZ, R9 ;  /* 0x000000ffff107224 */ /* 0x000fe200078e0009 */
[----:B------:R-:W-:Y:S01]  /*a9b0*/  MOV R19, R6 ;  /* 0x0000000600137202 */ /* 0x000fe20000000f00 */
[----:B------:R-:W-:Y:S01]  /*a9c0*/  IMAD.MOV.U32 R18, RZ, RZ, R7 ;  /* 0x000000ffff127224 */ /* 0x000fe200078e0007 */
[----:B------:R-:W-:-:S07]  /*a9d0*/  MOV R20, 0xa9f0 ;  /* 0x0000a9f000147802 */ /* 0x000fce0000000f00 */
[----:B------:R-:W-:Y:S05]  /*a9e0*/  CALL.REL.NOINC `($__internal_0_$__cuda_sm20_div_s64) ;  /* 0x00000018006c7944 */ /* 0x000fea0003c00000 */
[----:B------:R-:W-:Y:S01]  /*a9f0*/  MOV R8, R12 ;  /* 0x0000000c00087202 */ /* 0x000fe20000000f00 */
[----:B------:R-:W-:-:S07]  /*aa00*/  IMAD.MOV.U32 R9, RZ, RZ, R13 ;  /* 0x000000ffff097224 */ /* 0x000fce00078e000d */
.L_x_121:
[----:B------:R-:W-:Y:S05]  /*aa10*/  BSYNC.RECONVERGENT B0 ;  /* 0x0000000000007941 */ /* 0x000fea0003800200 */
.L_x_119:
[----:B------:R-:W-:Y:S01]  /*aa20*/  MOV R6, UR7 ;  /* 0x0000000700067c02 */ /* 0x000fe20008000f00 */
[----:B------:R-:W-:-:S04]  /*aa30*/  UIADD3 UR12, UPT, UPT, UR12, 0x2, URZ ;  /* 0x000000020c0c7890 */ /* 0x000fc8000fffe0ff */
[----:B------:R-:W-:-:S05]  /*aa40*/  IMAD.U32 R7, R6, 0x8, R1 ;  /* 0x0000000806077824 */ /* 0x000fca00078e0001 */
[----:B------:R1:W-:Y:S03]  /*aa50*/  STL.64 [R7+0x40], R8 ;  /* 0x0000400807007387 */ /* 0x0003e60000100a00 */
.L_x_109:
[----:B------:R-:W-:-:S04]  /*aa60*/  LOP3.LUT R6, R2, 0x1, RZ, 0xc0, !PT ;  /* 0x0000000102067812 */ /* 0x000fc800078ec0ff */
[----:B------:R-:W-:-:S04]  /*aa70*/  ISETP.NE.U32.AND P0, PT, R6, 0x1, PT ;  /* 0x000000010600780c */ /* 0x000fc80003f05070 */
[----:B------:R-:W-:-:S13]  /*aa80*/  ISETP.NE.U32.AND.EX P0, PT, RZ, RZ, PT, P0 ;  /* 0x000000ffff00720c */ /* 0x000fda0003f05100 */
[----:B------:R-:W-:Y:S05]  /*aa90*/  @P0 BRA `(.L_x_33) ;  /* 0x00000004001c0947 */ /* 0x000fea0003800000 */
[----:B------:R-:W2:Y:S02]  /*aaa0*/  LDC R6, c[0x0][0x390] ;  /* 0x0000e400ff067b82 */ /* 0x000ea40000000800 */
[----:B--2---:R-:W-:-:S05]  /*aab0*/  IADD3 R6, PT, PT, R6, -UR12, RZ ;  /* 0x8000000c06067c10 */ /* 0x004fca000fffe0ff */
[----:B------:R-:W-:-:S05]  /*aac0*/  IMAD.U32 R6, R6, 0x8, R1 ;  /* 0x0000000806067824 */ /* 0x000fca00078e0001 */
[----:B---3--:R-:W2:Y:S01]  /*aad0*/  LDL.64 R16, [R6+0x60] ;  /* 0x0000600006107983 */ /* 0x008ea20000100a00 */
[----:B------:R-:W-:Y:S01]  /*aae0*/  BSSY.RECONVERGENT B0, `(.L_x_122) ;  /* 0x000001b000007945 */ /* 0x000fe20003800200 */
[----:B--2---:R-:W-:-:S13]  /*aaf0*/  ISETP.NE.U32.AND P0, PT, R17, RZ, PT ;  /* 0x000000ff1100720c */ /* 0x004fda0003f05070 */
[----:B------:R-:W-:Y:S05]  /*ab00*/  @P0 BRA `(.L_x_123) ;  /* 0x0000000000500947 */ /* 0x000fea0003800000 */
[----:B01----:R-:W0:Y:S01]  /*ab10*/  I2F.U32.RP R8, R16 ;  /* 0x0000001000087306 */ /* 0x003e220000209000 */
[----:B------:R-:W-:Y:S01]  /*ab20*/  IMAD.MOV R9, RZ, RZ, -R16 ;  /* 0x000000ffff097224 */ /* 0x000fe200078e0a10 */
[----:B------:R-:W-:-:S06]  /*ab30*/  ISETP.NE.U32.AND P1, PT, R16, RZ, PT ;  /* 0x000000ff1000720c */ /* 0x000fcc0003f25070 */
[----:B0-----:R-:W0:Y:S02]  /*ab40*/  MUFU.RCP R8, R8 ;  /* 0x0000000800087308 */ /* 0x001e240000001000 */
[----:B0-----:R-:W-:-:S06]  /*ab50*/  IADD3 R6, PT, PT, R8, 0xffffffe, RZ ;  /* 0x0ffffffe08067810 */ /* 0x001fcc0007ffe0ff */
        /* <DEDUP_REMOVED lines=9> */
[----:B------:R-:W-:-:S04]  /*abf0*/  @P0 IADD3 R7, PT, PT, -R16, R7, RZ ;  /* 0x0000000710070210 */ /* 0x000fc80007ffe1ff */
[----:B------:R-:W-:-:S13]  /*ac00*/  ISETP.GE.U32.AND P0, PT, R7, R16, PT ;  /* 0x000000100700720c */ /* 0x000fda0003f06070 */
[----:B------:R-:W-:Y:S01]  /*ac10*/  @P0 IMAD.IADD R7, R7, 0x1, -R16 ;  /* 0x0000000107070824 */ /* 0x000fe200078e0a10 */
[----:B------:R-:W-:-:S04]  /*ac20*/  @!P1 LOP3.LUT R7, RZ, R16, RZ, 0x33, !PT ;  /* 0x00000010ff079212 */ /* 0x000fc800078e33ff */
[----:B------:R-:W-:Y:S01]  /*ac30*/  MOV R8, R7 ;  /* 0x0000000700087202 */ /* 0x000fe20000000f00 */
[----:B------:R-:W-:Y:S06]  /*ac40*/  BRA `(.L_x_124) ;  /* 0x0000000000107947 */ /* 0x000fec0003800000 */
.L_x_123:
[----:B------:R-:W-:-:S07]  /*ac50*/  MOV R18, 0xac70 ;  /* 0x0000ac7000127802 */ /* 0x000fce0000000f00 */
[----:B01----:R-:W-:Y:S05]  /*ac60*/  CALL.REL.NOINC `($__internal_1_$__cuda_sm20_rem_s64) ;  /* 0x0000001c001c7944 */ /* 0x003fea0003c00000 */
[----:B------:R-:W-:Y:S01]  /*ac70*/  MOV R8, R10 ;  /* 0x0000000a00087202 */ /* 0x000fe20000000f00 */
[----:B------:R-:W-:-:S07]  /*ac80*/  IMAD.MOV.U32 R9, RZ, RZ, R11 ;  /* 0x000000ffff097224 */ /* 0x000fce00078e000b */
.L_x_124:
[----:B------:R-:W-:Y:S05]  /*ac90*/  BSYNC.RECONVERGENT B0 ;  /* 0x0000000000007941 */ /* 0x000fea0003800200 */
.L_x_122:
        /* <DEDUP_REMOVED lines=20> */
[----:B------:R-:W-:Y:S01]  /*ade0*/  @P0 IADD3 R9, PT, PT, -R6, R9, RZ ;  /* 0x0000000906090210 */ /* 0x000fe20007ffe1ff */
[----:B------:R-:W-:-:S03]  /*adf0*/  @P0 VIADD R11, R11, 0x1 ;  /* 0x000000010b0b0836 */ /* 0x000fc60000000000 */
[----:B------:R-:W-:-:S13]  /*ae00*/  ISETP.GE.U32.AND P1, PT, R9, R6, PT ;  /* 0x000000060900720c */ /* 0x000fda0003f26070 */
[----:B------:R-:W-:Y:S02]  /*ae10*/  @P1 IADD3 R11, PT, PT, R11, 0x1, RZ ;  /* 0x000000010b0b1810 */ /* 0x000fe40007ffe0ff */
[----:B------:R-:W-:-:S05]  /*ae20*/  @!P2 LOP3.LUT R11, RZ, R6, RZ, 0x33, !PT ;  /* 0x00000006ff0ba212 */ /* 0x000fca00078e33ff */
[----:B------:R-:W-:Y:S01]  /*ae30*/  IMAD.MOV.U32 R6, RZ, RZ, R11 ;  /* 0x000000ffff067224 */ /* 0x000fe200078e000b */
[----:B------:R-:W-:Y:S06]  /*ae40*/  BRA `(.L_x_127) ;  /* 0x0000000000207947 */ /* 0x000fec0003800000 */
.L_x_126:
[----:B------:R-:W-:Y:S01]  /*ae50*/  IMAD.MOV.U32 R17, RZ, RZ, R8 ;  /* 0x000000ffff117224 */ /* 0x000fe200078e0008 */
[----:B------:R-:W-:Y:S01]  /*ae60*/  MOV R16, R9 ;  /* 0x0000000900107202 */ /* 0x000fe20000000f00 */
[----:B------:R-:W-:Y:S01]  /*ae70*/  IMAD.MOV.U32 R19, RZ, RZ, R6 ;  /* 0x000000ffff137224 */ /* 0x000fe200078e0006 */
[----:B------:R-:W-:Y:S02]  /*ae80*/  MOV R18, R7 ;  /* 0x0000000700127202 */ /* 0x000fe40000000f00 */
[----:B------:R-:W-:-:S07]  /*ae90*/  MOV R20, 0xaeb0 ;  /* 0x0000aeb000147802 */ /* 0x000fce0000000f00 */
[----:B------:R-:W-:Y:S05]  /*aea0*/  CALL.REL.NOINC `($__internal_0_$__cuda_sm20_div_s64) ;  /* 0x00000014003c7944 */ /* 0x000fea0003c00000 */
[----:B------:R-:W-:Y:S01]  /*aeb0*/  IMAD.MOV.U32 R6, RZ, RZ, R12 ;  /* 0x000000ffff067224 */ /* 0x000fe200078e000c */
[----:B------:R-:W-:-:S07]  /*aec0*/  MOV R7, R13 ;  /* 0x0000000d00077202 */ /* 0x000fce0000000f00 */
.L_x_127:
[----:B------:R-:W-:Y:S05]  /*aed0*/  BSYNC.RECONVERGENT B0 ;  /* 0x0000000000007941 */ /* 0x000fea0003800200 */
.L_x_125:
[----:B------:R-:W-:-:S05]  /*aee0*/  IMAD.U32 R4, RZ, RZ, UR12 ;  /* 0x0000000cff047e24 */ /* 0x000fca000f8e00ff */
[----:B------:R-:W-:-:S05]  /*aef0*/  LEA R9, R4, R1, 0x3 ;  /* 0x0000000104097211 */ /* 0x000fca00078e18ff */
[----:B------:R2:W-:Y:S02]  /*af00*/  STL.64 [R9+0x40], R6 ;  /* 0x0000400609007387 */ /* 0x0005e40000100a00 */
.L_x_33:
[----:B012---:R-:W0:Y:S02]  /*af10*/  LDC.64 R6, c[0x0][0x390] ;  /* 0x0000e400ff067b82 */ /* 0x007e240000000a00 */
[----:B0-----:R-:W-:-:S04]  /*af20*/  ISETP.GE.U32.AND P0, PT, R6, 0x1, PT ;  /* 0x000000010600780c */ /* 0x001fc80003f06070 */
[----:B------:R-:W-:-:S13]  /*af30*/  ISETP.GE.AND.EX P0, PT, R7, RZ, PT, P0 ;  /* 0x000000ff0700720c */ /* 0x000fda0003f06300 */
[----:B------:R-:W-:Y:S05]  /*af40*/  @!P0 BRA `(.L_x_128) ;  /* 0x0000001000d08947 */ /* 0x000fea0003800000 */
[----:B------:R-:W-:Y:S01]  /*af50*/  ISETP.GE.U32.AND P0, PT, R2, 0xf, PT ;  /* 0x0000000f0200780c */ /* 0x000fe20003f06070 */
[----:B---3--:R-:W-:Y:S01]  /*af60*/  IMAD.MOV.U32 R16, RZ, RZ, RZ ;  /* 0x000000ffff107224 */ /* 0x008fe200078e00ff */
[----:B------:R-:W-:Y:S02]  /*af70*/  LOP3.LUT R4, R6, 0xf, RZ, 0xc0, !PT ;  /* 0x0000000f06047812 */ /* 0x000fe400078ec0ff */
[----:B------:R-:W-:Y:S02]  /*af80*/  ISETP.GE.U32.AND.EX P0, PT, R3, RZ, PT, P0 ;  /* 0x000000ff0300720c */ /* 0x000fe40003f06100 */
[----:B------:R-:W-:-:S04]  /*af90*/  ISETP.NE.U32.AND P1, PT, R4, RZ, PT ;  /* 0x000000ff0400720c */ /* 0x000fc80003f25070 */
[----:B------:R-:W-:-:S07]  /*afa0*/  ISETP.NE.AND.EX P1, PT, RZ, RZ, PT, P1 ;  /* 0x000000ffff00720c */ /* 0x000fce0003f25310 */
[----:B------:R-:W-:Y:S06]  /*afb0*/  @!P0 BRA `(.L_x_129) ;  /* 0x0000000000708947 */ /* 0x000fec0003800000 */
[----:B------:R-:W-:Y:S01]  /*afc0*/  LOP3.LUT R16, R6, 0xfffffff0, RZ, 0xc0, !PT ;  /* 0xfffffff006107812 */ /* 0x000fe200078ec0ff */
[----:B------:R-:W-:Y:S01]  /*afd0*/  VIADD R18, R1, 0x80 ;  /* 0x0000008001127836 */ /* 0x000fe20000000000 */
[----:B------:R-:W-:Y:S02]  /*afe0*/  LOP3.LUT R19, R7, 0x7fffffff, RZ, 0xc0, !PT ;  /* 0x7fffffff07137812 */ /* 0x000fe400078ec0ff */
[----:B------:R-:W-:Y:S02]  /*aff0*/  IADD3 R17, PT, PT, R1, 0x40, RZ ;  /* 0x0000004001117810 */ /* 0x000fe40007ffe0ff */
[----:B------:R-:W-:-:S07]  /*b000*/  MOV R20, R16 ;  /* 0x0000001000147202 */ /* 0x000fce0000000f00 */
.L_x_130:
[----:B------:R-:W2:Y:S04]  /*b010*/  LDL.128 R8, [R18+-0x40] ;  /* 0xffffc00012087983 */ /* 0x000ea80000100c00 */
[----:B--2---:R0:W-:Y:S04]  /*b020*/  STL.128 [R17+-0x40], R8 ;  /* 0xffffc00811007387 */ /* 0x0041e80000100c00 */
[----:B0-----:R-:W2:Y:S04]  /*b030*/  LDL.128 R8, [R18+-0x30] ;  /* 0xffffd00012087983 */ /* 0x001ea80000100c00 */
[----:B--2---:R0:W-:Y:S04]  /*b040*/  STL.128 [R17+-0x30], R8 ;  /* 0xffffd00811007387 */ /* 0x0041e80000100c00 */
[----:B0-----:R-:W2:Y:S04]  /*b050*/  LDL.128 R8, [R18+-0x20] ;  /* 0xffffe00012087983 */ /* 0x001ea80000100c00 */
[----:B--2---:R0:W-:Y:S04]  /*b060*/  STL.128 [R17+-0x20], R8 ;  /* 0xffffe00811007387 */ /* 0x0041e80000100c00 */
[----:B0-----:R-:W2:Y:S04]  /*b070*/  LDL.128 R8, [R18+-0x10] ;  /* 0xfffff00012087983 */ /* 0x001ea80000100c00 */
[----:B--2---:R0:W-:Y:S04]  /*b080*/  STL.128 [R17+-0x10], R8 ;  /* 0xfffff00811007387 */ /* 0x0041e80000100c00 */
[----:B0-----:R-:W2:Y:S04]  /*b090*/  LDL.128 R8, [R18] ;  /* 0x0000000012087983 */ /* 0x001ea80000100c00 */
[----:B--2---:R0:W-:Y:S04]  /*b0a0*/  STL.128 [R17], R8 ;  /* 0x0000000811007387 */ /* 0x0041e80000100c00 */
[----:B------:R-:W2:Y:S04]  /*b0b0*/  LDL.128 R12, [R18+0x10] ;  /* 0x00001000120c7983 */ /* 0x000ea80000100c00 */
[----:B--2---:R-:W-:Y:S04]  /*b0c0*/  STL.128 [R17+0x10], R12 ;  /* 0x0000100c11007387 */ /* 0x004fe80000100c00 */
[----:B0-----:R-:W2:Y:S01]  /*b0d0*/  LDL.128 R8, [R18+0x20] ;  /* 0x0000200012087983 */ /* 0x001ea20000100c00 */
[----:B------:R-:W-:-:S04]  /*b0e0*/  IADD3 R20, P0, PT, R20, -0x10, RZ ;  /* 0xfffffff014147810 */ /* 0x000fc80007f1e0ff */
[----:B------:R-:W-:Y:S02]  /*b0f0*/  IADD3.X R19, PT, PT, R19, -0x1, RZ, P0, !PT ;  /* 0xffffffff13137810 */ /* 0x000fe400007fe4ff */
[----:B------:R-:W-:-:S04]  /*b100*/  ISETP.NE.U32.AND P0, PT, R20, RZ, PT ;  /* 0x000000ff1400720c */ /* 0x000fc80003f05070 */
[----:B------:R-:W-:Y:S01]  /*b110*/  ISETP.NE.AND.EX P0, PT, R19, RZ, PT, P0 ;  /* 0x000000ff1300720c */ /* 0x000fe20003f05300 */
[----:B--2---:R0:W-:Y:S04]  /*b120*/  STL.128 [R17+0x20], R8 ;  /* 0x0000200811007387 */ /* 0x0041e80000100c00 */
[----:B0-----:R0:W2:Y:S02]  /*b130*/  LDL.128 R8, [R18+0x30] ;  /* 0x0000300012087983 */ /* 0x0010a40000100c00 */
[----:B0-----:R-:W-:Y:S02]  /*b140*/  VIADD R18, R18, 0x80 ;  /* 0x0000008012127836 */ /* 0x001fe40000000000 */
[----:B--2---:R0:W-:Y:S02]  /*b150*/  STL.128 [R17+0x30], R8 ;  /* 0x0000300811007387 */ /* 0x0041e40000100c00 */
[----:B0-----:R-:W-:-:S02]  /*b160*/  IADD3 R17, PT, PT, R17, 0x80, RZ ;  /* 0x0000008011117810 */ /* 0x001fc40007ffe0ff */
[----:B------:R-:W-:Y:S05]  /*b170*/  @P0 BRA `(.L_x_130) ;  /* 0xfffffffc00a40947 */ /* 0x000fea000383ffff */
.L_x_129:
[----:B------:R-:W-:Y:S05]  /*b180*/  @!P1 BRA `(.L_x_131) ;  /* 0x00000004004c9947 */ /* 0x000fea0003800000 */
[----:B------:R-:W-:Y:S02]  /*b190*/  ISETP.GE.U32.AND P0, PT, R4, 0x8, PT ;  /* 0x000000080400780c */ /* 0x000fe40003f06070 */
[----:B------:R-:W-:Y:S02]  /*b1a0*/  LOP3.LUT R9, R6, 0x7, RZ, 0xc0, !PT ;  /* 0x0000000706097812 */ /* 0x000fe400078ec0ff */
[----:B------:R-:W-:Y:S02]  /*b1b0*/  ISETP.GE.U32.AND.EX P0, PT, RZ, RZ, PT, P0 ;  /* 0x000000ffff00720c */ /* 0x000fe40003f06100 */
[----:B------:R-:W-:-:S04]  /*b1c0*/  ISETP.NE.U32.AND P1, PT, R9, RZ, PT ;  /* 0x000000ff0900720c */ /* 0x000fc80003f25070 */
[----:B------:R-:W-:-:S07]  /*b1d0*/  ISETP.NE.AND.EX P1, PT, RZ, RZ, PT, P1 ;  /* 0x000000ffff00720c */ /* 0x000fce0003f25310 */
[----:B------:R-:W-:Y:S06]  /*b1e0*/  @!P0 BRA `(.L_x_132) ;  /* 0x0000000000a08947 */ /* 0x000fec0003800000 */
[----:B------:R-:W-:-:S05]  /*b1f0*/  IMAD.SHL.U32 R4, R16, 0x8, RZ ;  /* 0x0000000810047824 */ /* 0x000fca00078e00ff */
[----:B------:R-:W-:-:S05]  /*b200*/  IADD3 R25, PT, PT, R1, R4, RZ ;  /* 0x0000000401197210 */ /* 0x000fca0007ffe0ff */
[----:B------:R-:W2:Y:S01]  /*b210*/  LDL.64 R10, [R25+0x40] ;  /* 0x00004000190a7983 */ /* 0x000ea20000100a00 */
[----:B------:R-:W-:-:S05]  /*b220*/  VIADD R8, R4, 0x8 ;  /* 0x0000000804087836 */ /* 0x000fca0000000000 */
[----:B------:R-:W-:-:S04]  /*b230*/  LOP3.LUT R8, R8, 0xfffffff8, RZ, 0xc0, !PT ;  /* 0xfffffff808087812 */ /* 0x000fc800078ec0ff */
[----:B------:R-:W-:Y:S01]  /*b240*/  IADD3 R23, PT, PT, R1, R8, RZ ;  /* 0x0000000801177210 */ /* 0x000fe20007ffe0ff */
[----:B------:R-:W-:Y:S01]  /*b250*/  VIADD R8, R4, 0x10 ;  /* 0x0000001004087836 */ /* 0x000fe20000000000 */
[----:B--2---:R0:W-:Y:S04]  /*b260*/  STL.64 [R25], R10 ;  /* 0x0000000a19007387 */ /* 0x0041e80000100a00 */
[----:B------:R-:W2:Y:S01]  /*b270*/  LDL.64 R12, [R23+0x40] ;  /* 0x00004000170c7983 */ /* 0x000ea20000100a00 */
        /* <DEDUP_REMOVED lines=9> */
[----:B0-----:R-:W3:Y:S01]  /*b310*/  LDL.64 R10, [R17+0x40] ;  /* 0x00004000110a7983 */ /* 0x001ee20000100a00 */
[----:B------:R-:W-:-:S04]  /*b320*/  LOP3.LUT R8, R8, 0xfffffff8, RZ, 0xc0, !PT ;  /* 0xfffffff808087812 */ /* 0x000fc800078ec0ff */
[----:B------:R-:W-:Y:S01]  /*b330*/  IADD3 R25, PT, PT, R1, R8, RZ ;  /* 0x0000000801197210 */ /* 0x000fe20007ffe0ff */
[----:B------:R-:W-:Y:S01]  /*b340*/  VIADD R8, R4, 0x28 ;  /* 0x0000002804087836 */ /* 0x000fe20000000000 */
[----:B---3--:R0:W-:Y:S04]  /*b350*/  STL.64 [R17], R10 ;  /* 0x0000000a11007387 */ /* 0x0081e80000100a00 */
[----:B-1----:R-:W3:Y:S01]  /*b360*/  LDL.64 R12, [R25+0x40] ;  /* 0x00004000190c7983 */ /* 0x002ee20000100a00 */
[----:B------:R-:W-:-:S04]  /*b370*/  LOP3.LUT R8, R8, 0xfffffff8, RZ, 0xc0, !PT ;  /* 0xfffffff808087812 */ /* 0x000fc800078ec0ff */
[----:B------:R-:W-:Y:S01]  /*b380*/  IADD3 R23, PT, PT, R1, R8, RZ ;  /* 0x0000000801177210 */ /* 0x000fe20007ffe0ff */
[----:B------:R-:W-:Y:S01]  /*b390*/  VIADD R8, R4, 0x30 ;  /* 0x0000003004087836 */ /* 0x000fe20000000000 */
[----:B---3--:R1:W-:Y:S04]  /*b3a0*/  STL.64 [R25], R12 ;  /* 0x0000000c19007387 */ /* 0x0083e80000100a00 */
[----:B--2---:R-:W2:Y:S01]  /*b3b0*/  LDL.64 R14, [R23+0x40] ;  /* 0x00004000170e7983 */ /* 0x004ea20000100a00 */
[----:B------:R-:W-:-:S04]  /*b3c0*/  LOP3.LUT R8, R8, 0xfffffff8, RZ, 0xc0, !PT ;  /* 0xfffffff808087812 */ /* 0x000fc800078ec0ff */
[----:B------:R-:W-:Y:S01]  /*b3d0*/  IADD3 R19, PT, PT, R1, R8, RZ ;  /* 0x0000000801137210 */ /* 0x000fe20007ffe0ff */
[----:B------:R-:W-:Y:S01]  /*b3e0*/  VIADD R4, R4, 0x38 ;  /* 0x0000003804047836 */ /* 0x000fe20000000000 */
[----:B--2---:R2:W-:Y:S04]  /*b3f0*/  STL.64 [R23], R14 ;  /* 0x0000000e17007387 */ /* 0x0045e80000100a00 */
[----:B0-----:R-:W3:Y:S01]  /*b400*/  LDL.64 R10, [R19+0x40] ;  /* 0x00004000130a7983 */ /* 0x001ee20000100a00 */
[----:B------:R-:W-:-:S04]  /*b410*/  LOP3.LUT R4, R4, 0xfffffff8, RZ, 0xc0, !PT ;  /* 0xfffffff804047812 */ /* 0x000fc800078ec0ff */
[----:B------:R-:W-:Y:S01]  /*b420*/  IADD3 R17, PT, PT, R1, R4, RZ ;  /* 0x0000000401117210 */ /* 0x000fe20007ffe0ff */
[----:B---3--:R2:W-:Y:S04]  /*b430*/  STL.64 [R19], R10 ;  /* 0x0000000a13007387 */ /* 0x0085e80000100a00 */
[----:B-1----:R-:W3:Y:S01]  /*b440*/  LDL.64 R12, [R17+0x40] ;  /* 0x00004000110c7983 */ /* 0x002ee20000100a00 */
[----:B------:R-:W-:-:S03]  /*b450*/  VIADD R16, R16, 0x8 ;  /* 0x0000000810107836 */ /* 0x000fc60000000000 */
[----:B---3--:R2:W-:Y:S04]  /*b460*/  STL.64 [R17], R12 ;  /* 0x0000000c11007387 */ /* 0x0085e80000100a00 */
.L_x_132:
[----:B------:R-:W-:Y:S05]  /*b470*/  @!P1 BRA `(.L_x_131) ;  /* 0x0000000000909947 */ /* 0x000fea0003800000 */
[----:B------:R-:W-:-:S04]  /*b480*/  ISETP.GE.U32.AND P0, PT, R9, 0x4, PT ;  /* 0x000000040900780c */ /* 0x000fc80003f06070 */
[----:B------:R-:W-:-:S13]  /*b490*/  ISETP.GE.U32.AND.EX P1, PT, RZ, RZ, PT, P0 ;  /* 0x000000ffff00720c */ /* 0x000fda0003f26100 */
[----:B------:R-:W-:-:S05]  /*b4a0*/  @P1 SHF.L.U32 R4, R16, 0x3, RZ ;  /* 0x0000000310041819 */ /* 0x000fca00000006ff */
[----:B--2---:R-:W-:-:S05]  /*b4b0*/  @P1 IMAD.IADD R15, R1, 0x1, R4 ;  /* 0x00000001010f1824 */ /* 0x004fca00078e0204 */
[----:B------:R-:W2:Y:S01]  /*b4c0*/  @P1 LDL.64 R10, [R15+0x40] ;  /* 0x000040000f0a1983 */ /* 0x000ea20000100a00 */
[----:B------:R-:W-:-:S04]  /*b4d0*/  @P1 IADD3 R8, PT, PT, R4, 0x8, RZ ;  /* 0x0000000804081810 */ /* 0x000fc80007ffe0ff */
[----:B------:R-:W-:-:S05]  /*b4e0*/  @P1 LOP3.LUT R8, R8, 0xfffffff8, RZ, 0xc0, !PT ;  /* 0xfffffff808081812 */ /* 0x000fca00078ec0ff */
[----:B------:R-:W-:Y:S01]  /*b4f0*/  @P1 IMAD.IADD R17, R1, 0x1, R8 ;  /* 0x0000000101111824 */ /* 0x000fe200078e0208 */
[----:B------:R-:W-:Y:S01]  /*b500*/  @P1 IADD3 R8, PT, PT, R4, 0x10, RZ ;  /* 0x0000001004081810 */ /* 0x000fe20007ffe0ff */
[----:B--2---:R0:W-:Y:S04]  /*b510*/  @P1 STL.64 [R15], R10 ;  /* 0x0000000a0f001387 */ /* 0x0041e80000100a00 */
[----:B------:R-:W2:Y:S01]  /*b520*/  @P1 LDL.64 R12, [R17+0x40] ;  /* 0x00004000110c1983 */ /* 0x000ea20000100a00 */
[----:B------:R-:W-:-:S05]  /*b530*/  @P1 LOP3.LUT R8, R8, 0xfffffff8, RZ, 0xc0, !PT ;  /* 0xfffffff808081812 */ /* 0x000fca00078ec0ff */
[----:B------:R-:W-:Y:S01]  /*b540*/  @P1 IMAD.IADD R19, R1, 0x1, R8 ;  /* 0x0000000101131824 */ /* 0x000fe200078e0208 */
[----:B------:R-:W-:Y:S01]  /*b550*/  @P1 IADD3 R4, PT, PT, R4, 0x18, RZ ;  /* 0x0000001804041810 */ /* 0x000fe20007ffe0ff */
[----:B--2---:R1:W-:Y:S04]  /*b560*/  @P1 STL.64 [R17], R12 ;  /* 0x0000000c11001387 */ /* 0x0043e80000100a00 */
[----:B------:R-:W2:Y:S01]  /*b570*/  @P1 LDL.64 R8, [R19+0x40] ;  /* 0x0000400013081983 */ /* 0x000ea20000100a00 */
[----:B------:R-:W-:-:S05]  /*b580*/  @P1 LOP3.LUT R4, R4, 0xfffffff8, RZ, 0xc0, !PT ;  /* 0xfffffff804041812 */ /* 0x000fca00078ec0ff */
[----:B------:R-:W-:Y:S01]  /*b590*/  @P1 IMAD.IADD R23, R1, 0x1, R4 ;  /* 0x0000000101171824 */ /* 0x000fe200078e0204 */
[----:B--2---:R1:W-:Y:S04]  /*b5a0*/  @P1 STL.64 [R19], R8 ;  /* 0x0000000813001387 */ /* 0x0043e80000100a00 */
[----:B0-----:R-:W2:Y:S01]  /*b5b0*/  @P1 LDL.64 R10, [R23+0x40] ;  /* 0x00004000170a1983 */ /* 0x001ea20000100a00 */
[----:B------:R-:W-:Y:S01]  /*b5c0*/  HFMA2 R14, -RZ, RZ, 0, 0 ;  /* 0x00000000ff0e7431 */ /* 0x000fe200000001ff */
[----:B------:R-:W-:Y:S01]  /*b5d0*/  LOP3.LUT R4, R6, 0x3, RZ, 0xc0, !PT ;  /* 0x0000000306047812 */ /* 0x000fe200078ec0ff */
[----:B------:R-:W-:-:S03]  /*b5e0*/  @P1 VIADD R16, R16, 0x4 ;  /* 0x0000000410101836 */ /* 0x000fc60000000000 */
[----:B------:R-:W-:-:S04]  /*b5f0*/  ISETP.NE.U32.AND P0, PT, R4, RZ, PT ;  /* 0x000000ff0400720c */ /* 0x000fc80003f05070 */
[----:B------:R-:W-:Y:S01]  /*b600*/  ISETP.NE.AND.EX P0, PT, R14, RZ, PT, P0 ;  /* 0x000000ff0e00720c */ /* 0x000fe20003f05300 */
[----:B--2---:R1:W-:-:S12]  /*b610*/  @P1 STL.64 [R23], R10 ;  /* 0x0000000a17001387 */ /* 0x0043d80000100a00 */
[----:B------:R-:W-:Y:S05]  /*b620*/  @!P0 BRA `(.L_x_131) ;  /* 0x0000000000248947 */ /* 0x000fea0003800000 */
.L_x_133:
[----:B01----:R-:W-:-:S05]  /*b630*/  LEA R11, R16, R1, 0x3 ;  /* 0x00000001100b7211 */ /* 0x003fca00078e18ff */
[----:B------:R-:W2:Y:S01]  /*b640*/  LDL.64 R8, [R11+0x40] ;  /* 0x000040000b087983 */ /* 0x000ea20000100a00 */
[----:B------:R-:W-:Y:S01]  /*b650*/  IADD3 R4, P0, PT, R4, -0x1, RZ ;  /* 0xffffffff04047810 */ /* 0x000fe20007f1e0ff */
[----:B------:R-:W-:-:S03]  /*b660*/  VIADD R16, R16, 0x1 ;  /* 0x0000000110107836 */ /* 0x000fc60000000000 */
[----:B------:R-:W-:Y:S02]  /*b670*/  IADD3.X R14, PT, PT, R14, -0x1, RZ, P0, !PT ;  /* 0xffffffff0e0e7810 */ /* 0x000fe400007fe4ff */
[----:B------:R-:W-:-:S04]  /*b680*/  ISETP.NE.U32.AND P0, PT, R4, RZ, PT ;  /* 0x000000ff0400720c */ /* 0x000fc80003f05070 */
[----:B------:R-:W-:Y:S01]  /*b690*/  ISETP.NE.AND.EX P0, PT, R14, RZ, PT, P0 ;  /* 0x000000ff0e00720c */ /* 0x000fe20003f05300 */
[----:B--2---:R0:W-:-:S12]  /*b6a0*/  STL.64 [R11], R8 ;  /* 0x000000080b007387 */ /* 0x0041d80000100a00 */
[----:B------:R-:W-:Y:S05]  /*b6b0*/  @P0 BRA `(.L_x_133) ;  /* 0xfffffffc00dc0947 */ /* 0x000fea000383ffff */
.L_x_131:
[----:B------:R-:W-:Y:S01]  /*b6c0*/  IADD3 R5, PT, PT, R1, R5, RZ ;  /* 0x0000000501057210 */ /* 0x000fe20007ffe0ff */
[----:B------:R-:W3:Y:S04]  /*b6d0*/  LDCU.64 UR4, c[0x0][0x398] ;  /* 0x00007300ff0477ac */ /* 0x000ee80008000a00 */
[----:B012---:R-:W3:Y:S02]  /*b6e0*/  LDL.64 R10, [R5+0x40] ;  /* 0x00004000050a7983 */ /* 0x007ee40000100a00 */
[----:B---3--:R-:W-:-:S04]  /*b6f0*/  LEA R8, P0, R10, UR4, 0x3 ;  /* 0x000000040a087c11 */ /* 0x008fc8000f8018ff */
[----:B------:R-:W-:-:S06]  /*b700*/  LEA.HI.X R9, R10, UR5, R11, 0x3, P0 ;  /* 0x000000050a097c11 */ /* 0x000fcc00080f1c0b */
[----:B------:R-:W2:Y:S01]  /*b710*/  LDG.E.64 R8, desc[UR10][R8.64] ;  /* 0x0000000a08087981 */ /* 0x000ea2000c1e1b00 */
[----:B------:R-:W-:Y:S01]  /*b720*/  ISETP.GE.U32.AND P0, PT, R2, 0x7, PT ;  /* 0x000000070200780c */ /* 0x000fe20003f06070 */
[----:B------:R-:W-:Y:S01]  /*b730*/  IMAD.MOV.U32 R2, RZ, RZ, RZ ;  /* 0x000000ffff027224 */ /* 0x000fe200078e00ff */
[----:B------:R-:W-:Y:S02]  /*b740*/  LOP3.LUT R4, R6, 0x7, RZ, 0xc0, !PT ;  /* 0x0000000706047812 */ /* 0x000fe400078ec0ff */
[----:B------:R-:W-:Y:S02]  /*b750*/  CS2R R22, SRZ ;  /* 0x0000000000167805 */ /* 0x000fe4000001ff00 */
[----:B------:R-:W-:Y:S02]  /*b760*/  ISETP.GE.U32.AND.EX P0, PT, R3, RZ, PT, P0 ;  /* 0x000000ff0300720c */ /* 0x000fe40003f06100 */
[----:B------:R-:W-:-:S04]  /*b770*/  ISETP.NE.U32.AND P1, PT, R4, RZ, PT ;  /* 0x000000ff0400720c */ /* 0x000fc80003f25070 */
[----:B------:R-:W-:Y:S01]  /*b780*/  ISETP.NE.AND.EX P1, PT, RZ, RZ, PT, P1 ;  /* 0x000000ffff00720c */ /* 0x000fe20003f25310 */
[----:B--2---:R0:W-:Y:S06]  /*b790*/  STL.64 [R5], R8 ;  /* 0x0000000805007387 */ /* 0x0041ec0000100a00 */
[----:B------:R-:W-:Y:S06]  /*b7a0*/  @!P0 BRA `(.L_x_134) ;  /* 0x0000000400308947 */ /* 0x000fec0003800000 */
[C---:B------:R-:W-:Y:S01]  /*b7b0*/  LOP3.LUT R2, R6.reuse, 0xfffffff8, RZ, 0xc0, !PT ;  /* 0xfffffff806027812 */ /* 0x040fe200078ec0ff */
[----:B------:R-:W-:Y:S01]  /*b7c0*/  VIADD R19, R1, 0x20 ;  /* 0x0000002001137836 */ /* 0x000fe20000000000 */
[----:B------:R-:W-:Y:S02]  /*b7d0*/  LEA R0, R6, R0, 0x3 ;  /* 0x0000000006007211 */ /* 0x000fe400078e18ff */
[----:B------:R-:W-:Y:S02]  /*b7e0*/  CS2R R22, SRZ ;  /* 0x0000000000167805 */ /* 0x000fe4000001ff00 */
[----:B------:R-:W-:Y:S01]  /*b7f0*/  LOP3.LUT R7, R7, 0x7fffffff, RZ, 0xc0, !PT ;  /* 0x7fffffff07077812 */ /* 0x000fe200078ec0ff */
[----:B0-----:R-:W-:Y:S01]  /*b800*/  IMAD.MOV.U32 R5, RZ, RZ, -0x8 ;  /* 0xfffffff8ff057424 */ /* 0x001fe200078e00ff */
[----:B------:R-:W-:Y:S01]  /*b810*/  MOV R18, RZ ;  /* 0x000000ff00127202 */ /* 0x000fe20000000f00 */
[----:B------:R-:W-:Y:S01]  /*b820*/  IMAD.MOV.U32 R3, RZ, RZ, R2 ;  /* 0x000000ffff037224 */ /* 0x000fe200078e0002 */
[----:B------:R-:W-:-:S07]  /*b830*/  IADD3 R0, PT, PT, R0, -0x8, RZ ;  /* 0xfffffff800007810 */ /* 0x000fce0007ffe0ff */
.L_x_135:
[----:B------:R-:W2:Y:S01]  /*b840*/  LDL.64 R8, [R0] ;  /* 0x0000000000087983 */ /* 0x000ea20000100a00 */
[----:B------:R-:W-:-:S03]  /*b850*/  IADD3 R18, P2, PT, RZ, R18, RZ ;  /* 0x00000012ff127210 */ /* 0x000fc60007f5e0ff */
[----:B------:R-:W2:Y:S01]  /*b860*/  LDL.128 R12, [R19+-0x20] ;  /* 0xffffe000130c7983 */ /* 0x000ea20000100c00 */
[----:B------:R-:W-:-:S04]  /*b870*/  IADD3.X R10, PT, PT, R6, 0x6, R5, !PT, P2 ;  /* 0x00000006060a7810 */ /* 0x000fc80007fe4405 */
[----:B------:R-:W-:-:S06]  /*b880*/  LEA R24, R10, R1, 0x3 ;  /* 0x000000010a187211 */ /* 0x000fcc00078e18ff */
[----:B------:R-:W3:Y:S01]  /*b890*/  LDL.64 R24, [R24+0x20] ;  /* 0x0000200018187983 */ /* 0x000ee20000100a00 */
[----:B------:R-:W-:-:S05]  /*b8a0*/  IADD3.X R10, PT, PT, R6, 0x5, R5, !PT, P2 ;  /* 0x00000005060a7810 */ /* 0x000fca0007fe4405 */
[----:B------:R-:W-:-:S06]  /*b8b0*/  IMAD.U32 R16, R10, 0x8, R1 ;  /* 0x000000080a107824 */ /* 0x000fcc00078e0001 */
[----:B------:R-:W4:Y:S01]  /*b8c0*/  LDL.64 R16, [R16+0x20] ;  /* 0x0000200010107983 */ /* 0x000f220000100a00 */
[----:B--2---:R-:W-:Y:S02]  /*b8d0*/  IMAD R9, R9, R12, RZ ;  /* 0x0000000c09097224 */ /* 0x004fe400078e02ff */
[----:B------:R-:W-:Y:S01]  /*b8e0*/  IMAD.WIDE.U32 R22, R12, R8, R22 ;  /* 0x000000080c167225 */ /* 0x000fe200078e0016 */
[----:B------:R-:W-:-:S03]  /*b8f0*/  IADD3.X R12, PT, PT, R6, 0x4, R5, !PT, P2 ;  /* 0x00000004060c7810 */ /* 0x000fc60007fe4405 */
[----:B------:R-:W-:Y:S02]  /*b900*/  IMAD R13, R13, R8, R9 ;  /* 0x000000080d0d7224 */ /* 0x000fe400078e0209 */
[----:B------:R-:W4:Y:S01]  /*b910*/  LDL.128 R8, [R19+-0x10] ;  /* 0xfffff00013087983 */ /* 0x000f220000100c00 */
[----:B------:R-:W-:Y:S01]  /*b920*/  IMAD.U32 R26, R12, 0x8, R1 ;  /* 0x000000080c1a7824 */ /* 0x000fe200078e0001 */
[----:B------:R-:W-:Y:S02]  /*b930*/  IADD3.X R12, PT, PT, R6, 0x3, R5, !PT, P2 ;  /* 0x00000003060c7810 */ /* 0x000fe40007fe4405 */
[----:B------:R-:W-:Y:S01]  /*b940*/  IADD3 R23, PT, PT, R23, R13, RZ ;  /* 0x0000000d17177210 */ /* 0x000fe20007ffe0ff */
[----:B---3--:R-:W-:Y:S02]  /*b950*/  IMAD R13, R25, R14, RZ ;  /* 0x0000000e190d7224 */ /* 0x008fe400078e02ff */
[----:B------:R-:W2:Y:S01]  /*b960*/  LDL.64 R26, [R26+0x20] ;  /* 0x000020001a1a7983 */ /* 0x000ea20000100a00 */
[----:B------:R-:W-:-:S04]  /*b970*/  IMAD.WIDE.U32 R22, R14, R24, R22 ;  /* 0x000000180e167225 */ /* 0x000fc800078e0016 */
[----:B------:R-:W-:Y:S02]  /*b980*/  IMAD R13, R15, R24, R13 ;  /* 0x000000180f0d7224 */ /* 0x000fe400078e020d */
[----:B------:R-:W-:-:S03]  /*b990*/  IMAD.U32 R24, R12, 0x8, R1 ;  /* 0x000000080c187824 */ /* 0x000fc600078e0001 */
[----:B------:R-:W-:Y:S02]  /*b9a0*/  IADD3 R23, PT, PT, R23, R13, RZ ;  /* 0x0000000d17177210 */ /* 0x000fe40007ffe0ff */
[----:B------:R-:W3:Y:S04]  /*b9b0*/  LDL.128 R12, [R19] ;  /* 0x00000000130c7983 */ /* 0x000ee80000100c00 */
[----:B------:R-:W3:Y:S01]  /*b9c0*/  LDL.64 R24, [R24+0x20] ;  /* 0x0000200018187983 */ /* 0x000ee20000100a00 */
[----:B----4-:R-:W-:-:S04]  /*b9d0*/  IMAD R17, R17, R8, RZ ;  /* 0x0000000811117224 */ /* 0x010fc800078e02ff */
[-C--:B------:R-:W-:Y:S02]  /*b9e0*/  IMAD R17, R9, R16.reuse, R17 ;  /* 0x0000001009117224 */ /* 0x080fe400078e0211 */
[----:B------:R-:W-:Y:S01]  /*b9f0*/  IMAD.WIDE.U32 R8, R8, R16, R22 ;  /* 0x0000001008087225 */ /* 0x000fe200078e0016 */
[----:B------:R-:W-:-:S04]  /*ba00*/  IADD3.X R16, PT, PT, R6, 0x2, R5, !PT, P2 ;  /* 0x0000000206107810 */ /* 0x000fc80007fe4405 */
[----:B------:R-:W-:Y:S01]  /*ba10*/  IADD3 R9, PT, PT, R9, R17, RZ ;  /* 0x0000001109097210 */ /* 0x000fe20007ffe0ff */
[----:B--2---:R-:W-:Y:S02]  /*ba20*/  IMAD R17, R27, R10, RZ ;  /* 0x0000000a1b117224 */ /* 0x004fe400078e02ff */
[----:B------:R-:W-:Y:S02]  /*ba30*/  IMAD.U32 R16, R16, 0x8, R1 ;  /* 0x0000000810107824 */ /* 0x000fe400078e0001 */
[-C--:B------:R-:W-:Y:S02]  /*ba40*/  IMAD R11, R11, R26.reuse, R17 ;  /* 0x0000001a0b0b7224 */ /* 0x080fe400078e0211 */
[----:B------:R-:W-:Y:S01]  /*ba50*/  IMAD.WIDE.U32 R8, R10, R26, R8 ;  /* 0x0000001a0a087225 */ /* 0x000fe200078e0008 */
[----:B------:R-:W-:Y:S01]  /*ba60*/  IADD3.X R10, PT, PT, R6, 0x1, R5, !PT, P2 ;  /* 0x00000001060a7810 */ /* 0x000fe20007fe4405 */
[----:B------:R-:W2:Y:S03]  /*ba70*/  LDL.64 R16, [R16+0x20] ;  /* 0x0000200010107983 */ /* 0x000ea60000100a00 */
[----:B------:R-:W-:Y:S01]  /*ba80*/  IADD3 R9, PT, PT, R9, R11, RZ ;  /* 0x0000000b09097210 */ /* 0x000fe20007ffe0ff */
[----:B---3--:R-:W-:-:S02]  /*ba90*/  IMAD R11, R25, R12, RZ ;  /* 0x0000000c190b7224 */ /* 0x008fc400078e02ff */
[----:B------:R-:W-:Y:S01]  /*baa0*/  IMAD.U32 R25, R10, 0x8, R1 ;  /* 0x000000080a197824 */ /* 0x000fe200078e0001 */
[----:B------:R-:W-:Y:S01]  /*bab0*/  IADD3 R22, PT, PT, R5, R6, RZ ;  /* 0x0000000605167210 */ /* 0x000fe20007ffe0ff */
[-C--:B------:R-:W-:Y:S02]  /*bac0*/  IMAD R20, R13, R24.reuse, R11 ;  /* 0x000000180d147224 */ /* 0x080fe400078e020b */
[----:B------:R-:W-:Y:S02]  /*bad0*/  IMAD.WIDE.U32 R12, R12, R24, R8 ;  /* 0x000000180c0c7225 */ /* 0x000fe400078e0008 */
[----:B------:R0:W3:Y:S04]  /*bae0*/  LDL.128 R8, [R19+0x10] ;  /* 0x0000100013087983 */ /* 0x0000e80000100c00 */
[----:B------:R-:W3:Y:S01]  /*baf0*/  LDL.64 R24, [R25+0x20] ;  /* 0x0000200019187983 */ /* 0x000ee20000100a00 */
[----:B------:R-:W-:-:S06]  /*bb00*/  IMAD.U32 R22, R22, 0x8, R1 ;  /* 0x0000000816167824 */ /* 0x000fcc00078e0001 */
[----:B------:R-:W4:Y:S01]  /*bb10*/  LDL.64 R22, [R22+0x20] ;  /* 0x0000200016167983 */ /* 0x000f220000100a00 */
[----:B------:R-:W-:Y:S02]  /*bb20*/  IADD3 R13, PT, PT, R13, R20, RZ ;  /* 0x000000140d0d7210 */ /* 0x000fe40007ffe0ff */
[----:B------:R-:W-:-:S04]  /*bb30*/  IADD3 R3, P0, PT, R3, -0x8, RZ ;  /* 0xfffffff803037810 */ /* 0x000fc80007f1e0ff */
[----:B------:R-:W-:Y:S02]  /*bb40*/  IADD3.X R7, PT, PT, R7, -0x1, RZ, P0, !PT ;  /* 0xffffffff07077810 */ /* 0x000fe400007fe4ff */
[----:B------:R-:W-:-:S04]  /*bb50*/  ISETP.NE.U32.AND P0, PT, R3, RZ, PT ;  /* 0x000000ff0300720c */ /* 0x000fc80003f05070 */
[----:B------:R-:W-:Y:S01]  /*bb60*/  ISETP.NE.AND.EX P0, PT, R7, RZ, PT, P0 ;  /* 0x000000ff0700720c */ /* 0x000fe20003f05300 */
[----:B0-----:R-:W-:Y:S01]  /*bb70*/  VIADD R19, R19, 0x40 ;  /* 0x0000004013137836 */ /* 0x001fe20000000000 */
[----:B------:R-:W-:Y:S02]  /*bb80*/  IADD3 R0, PT, PT, R0, -0x40, RZ ;  /* 0xffffffc000007810 */ /* 0x000fe40007ffe0ff */
[----:B------:R-:W-:Y:S01]  /*bb90*/  IADD3.X R5, PT, PT, R5, -0x8, RZ, P2, !PT ;  /* 0xfffffff805057810 */ /* 0x000fe200017fe4ff */
[----:B--2---:R-:W-:Y:S02]  /*bba0*/  IMAD R17, R17, R14, RZ ;  /* 0x0000000e11117224 */ /* 0x004fe400078e02ff */
[----:B------:R-:W-:-:S04]  /*bbb0*/  IMAD.WIDE.U32 R12, R14, R16, R12 ;  /* 0x000000100e0c7225 */ /* 0x000fc800078e000c */
[----:B------:R-:W-:-:S04]  /*bbc0*/  IMAD R17, R15, R16, R17 ;  /* 0x000000100f117224 */ /* 0x000fc800078e0211 */
[----:B------:R-:W-:Y:S02]  /*bbd0*/  IMAD.IADD R13, R13, 0x1, R17 ;  /* 0x000000010d0d7824 */ /* 0x000fe400078e0211 */
[----:B---3--:R-:W-:-:S04]  /*bbe0*/  IMAD R15, R25, R8, RZ ;  /* 0x00000008190f7224 */ /* 0x008fc800078e02ff */
[-C--:B------:R-:W-:Y:S02]  /*bbf0*/  IMAD R15, R9, R24.reuse, R15 ;  /* 0x00000018090f7224 */ /* 0x080fe400078e020f */
[----:B------:R-:W-:-:S04]  /*bc00*/  IMAD.WIDE.U32 R8, R8, R24, R12 ;  /* 0x0000001808087225 */ /* 0x000fc800078e000c */
[----:B----4-:R-:W-:Y:S01]  /*bc10*/  IMAD R13, R23, R10, RZ ;  /* 0x0000000a170d7224 */ /* 0x010fe200078e02ff */
[----:B------:R-:W-:-:S03]  /*bc20*/  IADD3 R9, PT, PT, R9, R15, RZ ;  /* 0x0000000f09097210 */ /* 0x000fc60007ffe0ff */
[-C--:B------:R-:W-:Y:S02]  /*bc30*/  IMAD R13, R11, R22.reuse, R13 ;  /* 0x000000160b0d7224 */ /* 0x080fe400078e020d */
[----:B------:R-:W-:-:S04]  /*bc40*/  IMAD.WIDE.U32 R22, R10, R22, R8 ;  /* 0x000000160a167225 */ /* 0x000fc800078e0008 */
[----:B------:R-:W-:Y:S01]  /*bc50*/  IMAD.IADD R23, R23, 0x1, R13 ;  /* 0x0000000117177824 */ /* 0x000fe200078e020d */
[----:B------:R-:W-:Y:S06]  /*bc60*/  @P0 BRA `(.L_x_135) ;  /* 0xfffffff800f40947 */ /* 0x000fec000383ffff */
.L_x_134:
[----:B------:R-:W-:Y:S05]  /*bc70*/  @!P1 BRA `(.L_x_136) ;  /* 0x0000000400a49947 */ /* 0x000fea0003800000 */
[----:B------:R-:W-:Y:S02]  /*bc80*/  ISETP.GE.U32.AND P1, PT, R4, 0x4, PT ;  /* 0x000000040400780c */ /* 0x000fe40003f26070 */
[----:B------:R-:W-:Y:S02]  /*bc90*/  LOP3.LUT R3, R6, 0x3, RZ, 0xc0, !PT ;  /* 0x0000000306037812 */ /* 0x000fe400078ec0ff */
[----:B------:R-:W-:Y:S02]  /*bca0*/  ISETP.GE.U32.AND.EX P1, PT, RZ, RZ, PT, P1 ;  /* 0x000000ffff00720c */ /* 0x000fe40003f26110 */
[----:B------:R-:W-:-:S04]  /*bcb0*/  ISETP.NE.U32.AND P0, PT, R3, RZ, PT ;  /* 0x000000ff0300720c */ /* 0x000fc80003f05070 */
[----:B------:R-:W-:-:S07]  /*bcc0*/  ISETP.NE.AND.EX P0, PT, RZ, RZ, PT, P0 ;  /* 0x000000ffff00720c */ /* 0x000fce0003f05300 */
[----:B------:R-:W-:Y:S06]  /*bcd0*/  @!P1 BRA `(.L_x_137) ;  /* 0x0000000000bc9947 */ /* 0x000fec0003800000 */
[----:B0-----:R-:W-:Y:S02]  /*bce0*/  LOP3.LUT R5, RZ, R2, RZ, 0x33, !PT ;  /* 0x00000002ff057212 */ /* 0x001fe400078e33ff */
[----:B------:R-:W-:-:S03]  /*bcf0*/  SHF.L.U32 R8, R2, 0x3, RZ ;  /* 0x0000000302087819 */ /* 0x000fc600000006ff */
[----:B------:R-:W-:Y:S02]  /*bd00*/  IMAD.IADD R0, R5, 0x1, R6 ;  /* 0x0000000105007824 */ /* 0x000fe400078e0206 */
[----:B------:R-:W-:Y:S02]  /*bd10*/  HFMA2 R5, -RZ, RZ, 0, 0 ;  /* 0x00000000ff057431 */ /* 0x000fe400000001ff */
[----:B------:R-:W-:Y:S02]  /*bd20*/  IMAD.IADD R10, R1, 0x1, R8 ;  /* 0x00000001010a7824 */ /* 0x000fe400078e0208 */
[----:B------:R-:W-:Y:S01]  /*bd30*/  VIADD R4, R8, 0x8 ;  /* 0x0000000808047836 */ /* 0x000fe20000000000 */
[----:B------:R-:W-:-:S03]  /*bd40*/  LEA R12, R0, R1, 0x3 ;  /* 0x00000001000c7211 */ /* 0x000fc600078e18ff */
[----:B------:R-:W2:Y:S01]  /*bd50*/  LDL.64 R10, [R10] ;  /* 0x000000000a0a7983 */ /* 0x000ea20000100a00 */
[----:B------:R-:W-:-:S03]  /*bd60*/  IADD3 RZ, P1, PT, RZ, -R5, RZ ;  /* 0x80000005ffff7210 */ /* 0x000fc60007f3e0ff */
[----:B------:R-:W2:Y:S01]  /*bd70*/  LDL.64 R12, [R12+0x20] ;  /* 0x000020000c0c7983 */ /* 0x000ea20000100a00 */
[----:B------:R-:W-:Y:S02]  /*bd80*/  LOP3.LUT R4, R4, 0xfffffff8, RZ, 0xc0, !PT ;  /* 0xfffffff804047812 */ /* 0x000fe400078ec0ff */
[----:B------:R-:W-:Y:S02]  /*bd90*/  IADD3.X R0, PT, PT, R6, -0x2, ~R2, !PT, P1 ;  /* 0xfffffffe06007810 */ /* 0x000fe40007fe2c02 */
[----:B------:R-:W-:-:S03]  /*bda0*/  IADD3 R14, PT, PT, R1, R4, RZ ;  /* 0x00000004010e7210 */ /* 0x000fc60007ffe0ff */
[----:B------:R-:W-:Y:S01]  /*bdb0*/  IMAD.U32 R16, R0, 0x8, R1 ;  /* 0x0000000800107824 */ /* 0x000fe200078e0001 */
[----:B------:R-:W-:Y:S02]  /*bdc0*/  IADD3 R4, PT, PT, R8, 0x10, RZ ;  /* 0x0000001008047810 */ /* 0x000fe40007ffe0ff */
[----:B------:R-:W-:Y:S01]  /*bdd0*/  IADD3.X R0, PT, PT, R6, -0x3, ~R2, !PT, P1 ;  /* 0xfffffffd06007810 */ /* 0x000fe20007fe2c02 */
[----:B------:R-:W3:Y:S01]  /*bde0*/  LDL.64 R14, [R14] ;  /* 0x000000000e0e7983 */ /* 0x000ee20000100a00 */
[----:B------:R-:W-:-:S03]  /*bdf0*/  LOP3.LUT R4, R4, 0xfffffff8, RZ, 0xc0, !PT ;  /* 0xfffffff804047812 */ /* 0x000fc600078ec0ff */
[----:B------:R-:W3:Y:S01]  /*be00*/  LDL.64 R16, [R16+0x20] ;  /* 0x0000200010107983 */ /* 0x000ee20000100a00 */
[----:B------:R-:W-:Y:S01]  /*be10*/  VIADD R8, R8, 0x18 ;  /* 0x0000001808087836 */ /* 0x000fe20000000000 */
[C---:B------:R-:W-:Y:S01]  /*be20*/  IADD3 R9, PT, PT, R1.reuse, R4, RZ ;  /* 0x0000000401097210 */ /* 0x040fe20007ffe0ff */
[--C-:B------:R-:W-:Y:S01]  /*be30*/  IMAD.U32 R18, R0, 0x8, R1.reuse ;  /* 0x0000000800127824 */ /* 0x100fe200078e0001 */
[----:B------:R-:W-:Y:S02]  /*be40*/  IADD3.X R0, PT, PT, R6, -0x4, ~R2, !PT, P1 ;  /* 0xfffffffc06007810 */ /* 0x000fe40007fe2c02 */
[----:B------:R-:W-:Y:S02]  /*be50*/  LOP3.LUT R4, R8, 0xfffffff8, RZ, 0xc0, !PT ;  /* 0xfffffff808047812 */ /* 0x000fe400078ec0ff */
[----:B------:R-:W4:Y:S04]  /*be60*/  LDL.64 R8, [R9] ;  /* 0x0000000009087983 */ /* 0x000f280000100a00 */
[----:B------:R-:W4:Y:S01]  /*be70*/  LDL.64 R18, [R18+0x20] ;  /* 0x0000200012127983 */ /* 0x000f220000100a00 */
[----:B------:R-:W-:Y:S01]  /*be80*/  IADD3 R4, PT, PT, R1, R4, RZ ;  /* 0x0000000401047210 */ /* 0x000fe20007ffe0ff */
[----:B------:R-:W-:-:S05]  /*be90*/  IMAD.U32 R0, R0, 0x8, R1 ;  /* 0x0000000800007824 */ /* 0x000fca00078e0001 */
[----:B------:R-:W5:Y:S04]  /*bea0*/  LDL.64 R4, [R4] ;  /* 0x0000000004047983 */ /* 0x000f680000100a00 */
[----:B------:R-:W5:Y:S01]  /*beb0*/  LDL.64 R24, [R0+0x20] ;  /* 0x0000200000187983 */ /* 0x000f620000100a00 */
[----:B------:R-:W-:Y:S02]  /*bec0*/  VIADD R2, R2, 0x4 ;  /* 0x0000000402027836 */ /* 0x000fe40000000000 */
[----:B--2---:R-:W-:Y:S02]  /*bed0*/  IMAD R7, R13, R10, RZ ;  /* 0x0000000a0d077224 */ /* 0x004fe400078e02ff */
[----:B------:R-:W-:-:S04]  /*bee0*/  IMAD.WIDE.U32 R22, R10, R12, R22 ;  /* 0x0000000c0a167225 */ /* 0x000fc800078e0016 */
[----:B------:R-:W-:-:S05]  /*bef0*/  IMAD R7, R11, R12, R7 ;  /* 0x0000000c0b077224 */ /* 0x000fca00078e0207 */
[----:B------:R-:W-:Y:S01]  /*bf00*/  IADD3 R23, PT, PT, R23, R7, RZ ;  /* 0x0000000717177210 */ /* 0x000fe20007ffe0ff */
[----:B---3--:R-:W-:-:S04]  /*bf10*/  IMAD R7, R17, R14, RZ ;  /* 0x0000000e11077224 */ /* 0x008fc800078e02ff */
[-C--:B------:R-:W-:Y:S02]  /*bf20*/  IMAD R7, R15, R16.reuse, R7 ;  /* 0x000000100f077224 */ /* 0x080fe400078e0207 */
[----:B------:R-:W-:-:S04]  /*bf30*/  IMAD.WIDE.U32 R14, R14, R16, R22 ;  /* 0x000000100e0e7225 */ /* 0x000fc800078e0016 */
[----:B------:R-:W-:Y:S02]  /*bf40*/  IMAD.IADD R15, R15, 0x1, R7 ;  /* 0x000000010f0f7824 */ /* 0x000fe400078e0207 */
[----:B----4-:R-:W-:-:S04]  /*bf50*/  IMAD R7, R19, R8, RZ ;  /* 0x0000000813077224 */ /* 0x010fc800078e02ff */
[-C--:B------:R-:W-:Y:S02]  /*bf60*/  IMAD R7, R9, R18.reuse, R7 ;  /* 0x0000001209077224 */ /* 0x080fe400078e0207 */
[----:B------:R-:W-:-:S05]  /*bf70*/  IMAD.WIDE.U32 R8, R8, R18, R14 ;  /* 0x0000001208087225 */ /* 0x000fca00078e000e */
[----:B------:R-:W-:Y:S01]  /*bf80*/  IADD3 R9, PT, PT, R9, R7, RZ ;  /* 0x0000000709097210 */ /* 0x000fe20007ffe0ff */
[----:B-----5:R-:W-:-:S04]  /*bf90*/  IMAD R11, R25, R4, RZ ;  /* 0x00000004190b7224 */ /* 0x020fc800078e02ff */
[-C--:B------:R-:W-:Y:S02]  /*bfa0*/  IMAD R11, R5, R24.reuse, R11 ;  /* 0x00000018050b7224 */ /* 0x080fe400078e020b */
[----:B------:R-:W-:-:S05]  /*bfb0*/  IMAD.WIDE.U32 R22, R4, R24, R8 ;  /* 0x0000001804167225 */ /* 0x000fca00078e0008 */
[----:B------:R-:W-:-:S07]  /*bfc0*/  IADD3 R23, PT, PT, R23, R11, RZ ;  /* 0x0000000b17177210 */ /* 0x000fce0007ffe0ff */
.L_x_137:
[----:B------:R-:W-:Y:S05]  /*bfd0*/  @!P0 BRA `(.L_x_136) ;  /* 0x0000000000cc8947 */ /* 0x000fea0003800000 */
[----:B------:R-:W-:Y:S02]  /*bfe0*/  ISETP.NE.U32.AND P0, PT, R3, 0x1, PT ;  /* 0x000000010300780c */ /* 0x000fe40003f05070 */
[----:B------:R-:W-:Y:S02]  /*bff0*/  LOP3.LUT R0, R6, 0x1, RZ, 0xc0, !PT ;  /* 0x0000000106007812 */ /* 0x000fe400078ec0ff */
[----:B------:R-:W-:Y:S02]  /*c000*/  ISETP.NE.AND.EX P0, PT, RZ, RZ, PT, P0 ;  /* 0x000000ffff00720c */ /* 0x000fe40003f05300 */
[----:B------:R-:W-:-:S04]  /*c010*/  ISETP.NE.U32.AND P1, PT, R0, 0x1, PT ;  /* 0x000000010000780c */ /* 0x000fc80003f25070 */
[----:B------:R-:W-:-:S07]  /*c020*/  ISETP.NE.U32.AND.EX P1, PT, RZ, RZ, PT, P1 ;  /* 0x000000ffff00720c */ /* 0x000fce0003f25110 */
[----:B------:R-:W-:Y:S06]  /*c030*/  @!P0 BRA `(.L_x_138) ;  /* 0x0000000000648947 */ /* 0x000fec0003800000 */
[----:B------:R-:W-:Y:S01]  /*c040*/  LOP3.LUT R3, RZ, R2, RZ, 0x33, !PT ;  /* 0x00000002ff037212 */ /* 0x000fe200078e33ff */
[----:B------:R-:W-:Y:S01]  /*c050*/  IMAD.SHL.U32 R0, R2, 0x8, RZ ;  /* 0x0000000802007824 */ /* 0x000fe200078e00ff */
[----:B0-----:R-:W-:-:S03]  /*c060*/  MOV R5, RZ ;  /* 0x000000ff00057202 */ /* 0x001fc60000000f00 */
[----:B------:R-:W-:Y:S01]  /*c070*/  IMAD.IADD R4, R3, 0x1, R6 ;  /* 0x0000000103047824 */ /* 0x000fe200078e0206 */
[----:B------:R-:W-:Y:S01]  /*c080*/  IADD3 R8, PT, PT, R1, R0, RZ ;  /* 0x0000000001087210 */ /* 0x000fe20007ffe0ff */
[----:B------:R-:W-:Y:S01]  /*c090*/  VIADD R0, R0, 0x8 ;  /* 0x0000000800007836 */ /* 0x000fe20000000000 */
[----:B------:R-:W-:Y:S02]  /*c0a0*/  IADD3 RZ, P0, PT, RZ, -R5, RZ ;  /* 0x80000005ffff7210 */ /* 0x000fe40007f1e0ff */
[----:B------:R-:W-:Y:S02]  /*c0b0*/  LEA R12, R4, R1, 0x3 ;  /* 0x00000001040c7211 */ /* 0x000fe400078e18ff */
[----:B------:R-:W-:Y:S01]  /*c0c0*/  LOP3.LUT R4, R0, 0xfffffff8, RZ, 0xc0, !PT ;  /* 0xfffffff800047812 */ /* 0x000fe200078ec0ff */
[----:B------:R-:W2:Y:S01]  /*c0d0*/  LDL.64 R8, [R8] ;  /* 0x0000000008087983 */ /* 0x000ea20000100a00 */
[----:B------:R-:W-:-:S03]  /*c0e0*/  IADD3.X R0, PT, PT, R6, -0x2, ~R2, !PT, P0 ;  /* 0xfffffffe06007810 */ /* 0x000fc60007fe0c02 */
[----:B------:R-:W2:Y:S01]  /*c0f0*/  LDL.64 R12, [R12+0x20] ;  /* 0x000020000c0c7983 */ /* 0x000ea20000100a00 */
[----:B------:R-:W-:Y:S01]  /*c100*/  IMAD.IADD R4, R1, 0x1, R4 ;  /* 0x0000000101047824 */ /* 0x000fe200078e0204 */
[----:B------:R-:W-:-:S05]  /*c110*/  LEA R0, R0, R1, 0x3 ;  /* 0x0000000100007211 */ /* 0x000fca00078e18ff */
[----:B------:R-:W3:Y:S04]  /*c120*/  LDL.64 R4, [R4] ;  /* 0x0000000004047983 */ /* 0x000ee80000100a00 */
[----:B------:R-:W3:Y:S01]  /*c130*/  LDL.64 R10, [R0+0x20] ;  /* 0x00002000000a7983 */ /* 0x000ee20000100a00 */
[----:B------:R-:W-:Y:S01]  /*c140*/  IADD3 R2, PT, PT, R2, 0x2, RZ ;  /* 0x0000000202027810 */ /* 0x000fe20007ffe0ff */
[----:B--2---:R-:W-:Y:S02]  /*c150*/  IMAD R3, R13, R8, RZ ;  /* 0x000000080d037224 */ /* 0x004fe400078e02ff */
[----:B------:R-:W-:-:S04]  /*c160*/  IMAD.WIDE.U32 R22, R8, R12, R22 ;  /* 0x0000000c08167225 */ /* 0x000fc800078e0016 */
[----:B------:R-:W-:-:S04]  /*c170*/  IMAD R9, R9, R12, R3 ;  /* 0x0000000c09097224 */ /* 0x000fc800078e0203 */
[----:B------:R-:W-:Y:S02]  /*c180*/  IMAD.IADD R23, R23, 0x1, R9 ;  /* 0x0000000117177824 */ /* 0x000fe400078e0209 */
[----:B---3--:R-:W-:Y:S02]  /*c190*/  IMAD R3, R11, R4, RZ ;  /* 0x000000040b037224 */ /* 0x008fe400078e02ff */
[----:B------:R-:W-:-:S04]  /*c1a0*/  IMAD.WIDE.U32 R22, R4, R10, R22 ;  /* 0x0000000a04167225 */ /* 0x000fc800078e0016 */
[----:B------:R-:W-:-:S04]  /*c1b0*/  IMAD R3, R5, R10, R3 ;  /* 0x0000000a05037224 */ /* 0x000fc800078e0203 */
[----:B------:R-:W-:-:S07]  /*c1c0*/  IMAD.IADD R23, R23, 0x1, R3 ;  /* 0x0000000117177824 */ /* 0x000fce00078e0203 */
.L_x_138:
[----:B------:R-:W-:Y:S05]  /*c1d0*/  @P1 BRA `(.L_x_136) ;  /* 0x00000000004c1947 */ /* 0x000fea0003800000 */
[----:B------:R-:W-:Y:S01]  /*c1e0*/  LOP3.LUT R3, RZ, R2, RZ, 0x33, !PT ;  /* 0x00000002ff037212 */ /* 0x000fe200078e33ff */
[----:B------:R-:W-:-:S03]  /*c1f0*/  IMAD.U32 R2, R2, 0x8, R1 ;  /* 0x0000000802027824 */ /* 0x000fc600078e0001 */
[----:B------:R-:W-:-:S03]  /*c200*/  IADD3 R6, PT, PT, R3, R6, RZ ;  /* 0x0000000603067210 */ /* 0x000fc60007ffe0ff */
[----:B------:R-:W2:Y:S01]  /*c210*/  LDL.64 R2, [R2] ;  /* 0x0000000002027983 */ /* 0x000ea20000100a00 */
[----:B------:R-:W-:-:S06]  /*c220*/  LEA R4, R6, R1, 0x3 ;  /* 0x0000000106047211 */ /* 0x000fcc00078e18ff */
[----:B0-----:R-:W2:Y:S02]  /*c230*/  LDL.64 R4, [R4+0x20] ;  /* 0x0000200004047983 */ /* 0x001ea40000100a00 */
[----:B--2---:R-:W-:Y:S02]  /*c240*/  IMAD R5, R5, R2, RZ ;  /* 0x0000000205057224 */ /* 0x004fe400078e02ff */
[----:B------:R-:W-:-:S04]  /*c250*/  IMAD.WIDE.U32 R22, R2, R4, R22 ;  /* 0x0000000402167225 */ /* 0x000fc800078e0016 */
[----:B------:R-:W-:-:S04]  /*c260*/  IMAD R5, R3, R4, R5 ;  /* 0x0000000403057224 */ /* 0x000fc800078e0205 */
[----:B------:R-:W-:Y:S01]  /*c270*/  IMAD.IADD R23, R23, 0x1, R5 ;  /* 0x0000000117177824 */ /* 0x000fe200078e0205 */
[----:B------:R-:W-:Y:S06]  /*c280*/  BRA `(.L_x_136) ;  /* 0x0000000000207947 */ /* 0x000fec0003800000 */
.L_x_128:
[----:B------:R-:W-:Y:S01]  /*c290*/  IADD3 R5, PT, PT, R1, R5, RZ ;  /* 0x0000000501057210 */ /* 0x000fe20007ffe0ff */
[----:B------:R-:W0:Y:S04]  /*c2a0*/  LDCU.64 UR4, c[0x0][0x398] ;  /* 0x00007300ff0477ac */ /* 0x000e280008000a00 */
[----:B------:R-:W0:Y:S02]  /*c2b0*/  LDL.64 R6, [R5+0x40] ;  /* 0x0000400005067983 */ /* 0x000e240000100a00 */
[----:B0-----:R-:W-:-:S04]  /*c2c0*/  LEA R2, P0, R6, UR4, 0x3 ;  /* 0x0000000406027c11 */ /* 0x001fc8000f8018ff */
[----:B------:R-:W-:-:S06]  /*c2d0*/  LEA.HI.X R3, R6, UR5, R7, 0x3, P0 ;  /* 0x0000000506037c11 */ /* 0x000fcc00080f1c07 */
[----:B------:R-:W2:Y:S01]  /*c2e0*/  LDG.E.64 R2, desc[UR10][R2.64] ;  /* 0x0000000a02027981 */ /* 0x000ea2000c1e1b00 */
[----:B------:R-:W-:-:S03]  /*c2f0*/  CS2R R22, SRZ ;  /* 0x0000000000167805 */ /* 0x000fc6000001ff00 */
[----:B--2---:R1:W-:Y:S04]  /*c300*/  STL.64 [R5], R2 ;  /* 0x0000000205007387 */ /* 0x0043e80000100a00 */
.L_x_136:
[----:B------:R-:W1:Y:S02]  /*c310*/  LDCU.64 UR4, c[0x0][0x380] ;  /* 0x00007000ff0477ac */ /* 0x000e640008000a00 */
[----:B-1----:R-:W-:-:S04]  /*c320*/  LEA R2, P0, R22, UR4, 0x3 ;  /* 0x0000000416027c11 */ /* 0x002fc8000f8018ff */
[----:B------:R-:W-:Y:S01]  /*c330*/  LEA.HI.X R3, R22, UR5, R23, 0x3, P0 ;  /* 0x0000000516037c11 */ /* 0x000fe200080f1c17 */
[----:B------:R-:W1:Y:S05]  /*c340*/  LDCU.64 UR4, c[0x0][0x3b8] ;  /* 0x00007700ff0477ac */ /* 0x000e6a0008000a00 */
[----:B------:R-:W2:Y:S01]  /*c350*/  LDG.E.64 R2, desc[UR10][R2.64] ;  /* 0x0000000a02027981 */ /* 0x000ea2000c1e1b00 */
[----:B-1----:R-:W-:-:S04]  /*c360*/  LEA R4, P0, R21, UR4, 0x3 ;  /* 0x0000000415047c11 */ /* 0x002fc8000f8018ff */
[----:B0-----:R-:W-:-:S05]  /*c370*/  LEA.HI.X R5, R21, UR5, RZ, 0x3, P0 ;  /* 0x0000000515057c11 */ /* 0x001fca00080f1cff */
[----:B--2---:R-:W-:Y:S01]  /*c380*/  STG.E.64 desc[UR10][R4.64], R2 ;  /* 0x0000000204007986 */ /* 0x004fe2000c101b0a */
[----:B------:R-:W-:Y:S05]  /*c390*/  EXIT ;  /* 0x000000000000794d */ /* 0x000fea0003800000 */
        .weak           $__internal_0_$__cuda_sm20_div_s64
        .type           $__internal_0_$__cuda_sm20_div_s64,@function
        .size           $__internal_0_$__cuda_sm20_div_s64,($__internal_1_$__cuda_sm20_rem_s64 - $__internal_0_$__cuda_sm20_div_s64)
$__internal_0_$__cuda_sm20_div_s64:
[-C--:B------:R-:W-:Y:S02]  /*c3a0*/  IADD3 R10, P1, PT, RZ, -R19.reuse, RZ ;  /* 0x80000013ff0a7210 */ /* 0x080fe40007f3e0ff */
[----:B------:R-:W-:Y:S02]  /*c3b0*/  ISETP.GE.AND P0, PT, R18, RZ, PT ;  /* 0x000000ff1200720c */ /* 0x000fe40003f06270 */
[----:B------:R-:W-:Y:S01]  /*c3c0*/  ISETP.GE.AND P3, PT, R16, RZ, PT ;  /* 0x000000ff1000720c */ /* 0x000fe20003f66270 */
[----:B------:R-:W-:Y:S01]  /*c3d0*/  IMAD.X R11, RZ, RZ, ~R18, P1 ;  /* 0x000000ffff0b7224 */ /* 0x000fe200008e0e12 */
[----:B------:R-:W-:-:S04]  /*c3e0*/  SEL R10, R10, R19, !P0 ;  /* 0x000000130a0a7207 */ /* 0x000fc80004000000 */
[----:B------:R-:W-:-:S04]  /*c3f0*/  SEL R11, R11, R18, !P0 ;  /* 0x000000120b0b7207 */ /* 0x000fc80004000000 */
[----:B------:R-:W0:Y:S08]  /*c400*/  I2F.U64.RP R24, R10 ;  /* 0x0000000a00187312 */ /* 0x000e300000309000 */
[----:B0-----:R-:W0:Y:S02]  /*c410*/  MUFU.RCP R24, R24 ;  /* 0x0000001800187308 */ /* 0x001e240000001000 */
[----:B0-----:R-:W-:-:S02]  /*c420*/  IADD3 R13, PT, PT, R24, 0x1ffffffe, RZ ;  /* 0x1ffffffe180d7810 */ /* 0x001fc40007ffe0ff */
[----:B------:R-:W-:-:S04]  /*c430*/  IADD3 R24, P4, PT, RZ, -R17, RZ ;  /* 0x80000011ff187210 */ /* 0x000fc80007f9e0ff */
[----:B------:R-:W0:Y:S02]  /*c440*/  F2I.U64.TRUNC R12, R13 ;  /* 0x0000000d000c7311 */ /* 0x000e24000020d800 */
[----:B0-----:R-:W-:-:S04]  /*c450*/  IMAD.WIDE.U32 R22, R12, R10, RZ ;  /* 0x0000000a0c167225 */ /* 0x001fc800078e00ff */
[----:B------:R-:W-:Y:S01]  /*c460*/  IMAD R15, R12, R11, R23 ;  /* 0x0000000b0c0f7224 */ /* 0x000fe200078e0217 */
[----:B------:R-:W-:-:S03]  /*c470*/  IADD3 R22, P0, PT, RZ, -R22, RZ ;  /* 0x80000016ff167210 */ /* 0x000fc60007f1e0ff */
[----:B------:R-:W-:Y:S02]  /*c480*/  IMAD R15, R13, R10, R15 ;  /* 0x0000000a0d0f7224 */ /* 0x000fe400078e020f */
[----:B------:R-:W-:-:S04]  /*c490*/  IMAD.HI.U32 R14, R12, R22, RZ ;  /* 0x000000160c0e7227 */ /* 0x000fc800078e00ff */
[----:B------:R-:W-:Y:S01]  /*c4a0*/  IMAD.X R23, RZ, RZ, ~R15, P0 ;  /* 0x000000ffff177224 */ /* 0x000fe200000e0e0f */
[----:B------:R-:W-:-:S03]  /*c4b0*/  MOV R15, R12 ;  /* 0x0000000c000f7202 */ /* 0x000fc60000000f00 */
[----:B------:R-:W-:-:S04]  /*c4c0*/  IMAD.WIDE.U32 R14, P0, R12, R23, R14 ;  /* 0x000000170c0e7225 */ /* 0x000fc8000780000e */
[C---:B------:R-:W-:Y:S02]  /*c4d0*/  IMAD R12, R13.reuse, R23, RZ ;  /* 0x000000170d0c7224 */ /* 0x040fe400078e02ff */
[----:B------:R-:W-:-:S04]  /*c4e0*/  IMAD.HI.U32 R15, P1, R13, R22, R14 ;  /* 0x000000160d0f7227 */ /* 0x000fc8000782000e */
[----:B------:R-:W-:Y:S01]  /*c4f0*/  IMAD.HI.U32 R23, R13, R23, RZ ;  /* 0x000000170d177227 */ /* 0x000fe200078e00ff */
[----:B------:R-:W-:-:S03]  /*c500*/  IADD3 R15, P2, PT, R12, R15, RZ ;  /* 0x0000000f0c0f7210 */ /* 0x000fc60007f5e0ff */
[----:B------:R-:W-:Y:S02]  /*c510*/  IMAD.X R12, R23, 0x1, R13, P0 ;  /* 0x00000001170c7824 */ /* 0x000fe400000e060d */
[----:B------:R-:W-:-:S03]  /*c520*/  IMAD.WIDE.U32 R22, R15, R10, RZ ;  /* 0x0000000a0f167225 */ /* 0x000fc600078e00ff */
[----:B------:R-:W-:Y:S01]  /*c530*/  IADD3.X R12, PT, PT, RZ, RZ, R12, P2, P1 ;  /* 0x000000ffff0c7210 */ /* 0x000fe200017e240c */
[----:B------:R-:W-:Y:S01]  /*c540*/  IMAD R13, R15, R11, R23 ;  /* 0x0000000b0f0d7224 */ /* 0x000fe200078e0217 */
[----:B------:R-:W-:-:S03]  /*c550*/  IADD3 R22, P0, PT, RZ, -R22, RZ ;  /* 0x80000016ff167210 */ /* 0x000fc60007f1e0ff */
[----:B------:R-:W-:Y:S02]  /*c560*/  IMAD R13, R12, R10, R13 ;  /* 0x0000000a0c0d7224 */ /* 0x000fe400078e020d */
[----:B------:R-:W-:-:S03]  /*c570*/  IMAD.HI.U32 R14, R15, R22, RZ ;  /* 0x000000160f0e7227 */ /* 0x000fc600078e00ff */
[----:B------:R-:W-:-:S05]  /*c580*/  IADD3.X R13, PT, PT, RZ, ~R13, RZ, P0, !PT ;  /* 0x8000000dff0d7210 */ /* 0x000fca00007fe4ff */
[----:B------:R-:W-:-:S04]  /*c590*/  IMAD.WIDE.U32 R14, P0, R15, R13, R14 ;  /* 0x0000000d0f0e7225 */ /* 0x000fc8000780000e */
[C---:B------:R-:W-:Y:S02]  /*c5a0*/  IMAD R23, R12.reuse, R13, RZ ;  /* 0x0000000d0c177224 */ /* 0x040fe400078e02ff */
[----:B------:R-:W-:Y:S01]  /*c5b0*/  IMAD.HI.U32 R22, P1, R12, R22, R14 ;  /* 0x000000160c167227 */ /* 0x000fe2000782000e */
[----:B------:R-:W-:-:S03]  /*c5c0*/  SEL R14, R24, R17, !P3 ;  /* 0x00000011180e7207 */ /* 0x000fc60005800000 */
[----:B------:R-:W-:Y:S01]  /*c5d0*/  IMAD.HI.U32 R17, R12, R13, RZ ;  /* 0x0000000d0c117227 */ /* 0x000fe200078e00ff */
[----:B------:R-:W-:-:S03]  /*c5e0*/  IADD3 R23, P2, PT, R23, R22, RZ ;  /* 0x0000001617177210 */ /* 0x000fc60007f5e0ff */
[----:B------:R-:W-:Y:S01]  /*c5f0*/  IMAD.X R15, RZ, RZ, ~R16, P4 ;  /* 0x000000ffff0f7224 */ /* 0x000fe200020e0e10 */
[----:B------:R-:W-:Y:S01]  /*c600*/  IADD3.X R17, PT, PT, R17, R12, RZ, P0, !PT ;  /* 0x0000000c11117210 */ /* 0x000fe200007fe4ff */
[----:B------:R-:W-:-:S03]  /*c610*/  IMAD.HI.U32 R12, R23, R14, RZ ;  /* 0x0000000e170c7227 */ /* 0x000fc600078e00ff */
[-C--:B------:R-:W-:Y:S01]  /*c620*/  SEL R15, R15, R16.reuse, !P3 ;  /* 0x000000100f0f7207 */ /* 0x080fe20005800000 */
[----:B------:R-:W-:Y:S01]  /*c630*/  IMAD.MOV.U32 R13, RZ, RZ, RZ ;  /* 0x000000ffff0d7224 */ /* 0x000fe200078e00ff */
[----:B------:R-:W-:Y:S02]  /*c640*/  IADD3.X R17, PT, PT, RZ, RZ, R17, P2, P1 ;  /* 0x000000ffff117210 */ /* 0x000fe400017e2411 */
[----:B------:R-:W-:Y:S01]  /*c650*/  LOP3.LUT R16, R18, R16, RZ, 0x3c, !PT ;  /* 0x0000001012107212 */ /* 0x000fe200078e3cff */
[----:B------:R-:W-:-:S04]  /*c660*/  IMAD.WIDE.U32 R12, R23, R15, R12 ;  /* 0x0000000f170c7225 */ /* 0x000fc800078e000c */
[C---:B------:R-:W-:Y:S02]  /*c670*/  IMAD R22, R17.reuse, R15, RZ ;  /* 0x0000000f11167224 */ /* 0x040fe400078e02ff */
[----:B------:R-:W-:-:S04]  /*c680*/  IMAD.HI.U32 R13, P0, R17, R14, R12 ;  /* 0x0000000e110d7227 */ /* 0x000fc8000780000c */
[----:B------:R-:W-:Y:S01]  /*c690*/  IMAD.HI.U32 R23, R17, R15, RZ ;  /* 0x0000000f11177227 */ /* 0x000fe200078e00ff */
[----:B------:R-:W-:-:S04]  /*c6a0*/  IADD3 R17, P1, PT, R22, R13, RZ ;  /* 0x0000000d16117210 */ /* 0x000fc80007f3e0ff */
[----:B------:R-:W-:Y:S01]  /*c6b0*/  IADD3.X R23, PT, PT, R23, RZ, RZ, P0, !PT ;  /* 0x000000ff17177210 */ /* 0x000fe200007fe4ff */
[----:B------:R-:W-:-:S04]  /*c6c0*/  IMAD.WIDE.U32 R12, R17, R10, RZ ;  /* 0x0000000a110c7225 */ /* 0x000fc800078e00ff */
[----:B------:R-:W-:Y:S01]  /*c6d0*/  IMAD.X R23, RZ, RZ, R23, P1 ;  /* 0x000000ffff177224 */ /* 0x000fe200008e0617 */
[----:B------:R-:W-:Y:S01]  /*c6e0*/  IADD3 R25, P1, PT, -R12, R14, RZ ;  /* 0x0000000e0c197210 */ /* 0x000fe20007f3e1ff */
[----:B------:R-:W-:-:S03]  /*c6f0*/  IMAD R13, R17, R11, R13 ;  /* 0x0000000b110d7224 */ /* 0x000fc600078e020d */
[-C--:B------:R-:W-:Y:S01]  /*c700*/  ISETP.GE.U32.AND P0, PT, R25, R10.reuse, PT ;  /* 0x0000000a1900720c */ /* 0x080fe20003f06070 */
[----:B------:R-:W-:-:S05]  /*c710*/  IMAD R12, R23, R10, R13 ;  /* 0x0000000a170c7224 */ /* 0x000fca00078e020d */
[----:B------:R-:W-:Y:S02]  /*c720*/  IADD3.X R15, PT, PT, ~R12, R15, RZ, P1, !PT ;  /* 0x0000000f0c0f7210 */ /* 0x000fe40000ffe5ff */
[----:B------:R-:W-:Y:S02]  /*c730*/  IADD3 R14, P1, PT, R25, -R10, RZ ;  /* 0x8000000a190e7210 */ /* 0x000fe40007f3e0ff */
[----:B------:R-:W-:Y:S02]  /*c740*/  ISETP.GE.U32.AND.EX P0, PT, R15, R11, PT, P0 ;  /* 0x0000000b0f00720c */ /* 0x000fe40003f06100 */
[----:B------:R-:W-:Y:S01]  /*c750*/  IADD3 R12, P2, PT, R17, 0x1, RZ ;  /* 0x00000001110c7810 */ /* 0x000fe20007f5e0ff */
[----:B------:R-:W-:Y:S01]  /*c760*/  IMAD.X R13, R15, 0x1, ~R11, P1 ;  /* 0x000000010f0d7824 */ /* 0x000fe200008e0e0b */
[----:B------:R-:W-:Y:S02]  /*c770*/  SEL R25, R14, R25, P0 ;  /* 0x000000190e197207 */ /* 0x000fe40000000000 */
[----:B------:R-:W-:-:S02]  /*c780*/  IADD3.X R14, PT, PT, RZ, R23, RZ, P2, !PT ;  /* 0x00000017ff0e7210 */ /* 0x000fc400017fe4ff */
[----:B------:R-:W-:Y:S02]  /*c790*/  SEL R12, R12, R17, P0 ;  /* 0x000000110c0c7207 */ /* 0x000fe40000000000 */
[----:B------:R-:W-:Y:S02]  /*c7a0*/  SEL R13, R13, R15, P0 ;  /* 0x0000000f0d0d7207 */ /* 0x000fe40000000000 */
[----:B------:R-:W-:Y:S02]  /*c7b0*/  ISETP.GE.U32.AND P1, PT, R25, R10, PT ;  /* 0x0000000a1900720c */ /* 0x000fe40003f26070 */
[----:B------:R-:W-:Y:S02]  /*c7c0*/  SEL R14, R14, R23, P0 ;  /* 0x000000170e0e7207 */ /* 0x000fe40000000000 */
[----:B------:R-:W-:Y:S02]  /*c7d0*/  IADD3 R15, P2, PT, R12, 0x1, RZ ;  /* 0x000000010c0f7810 */ /* 0x000fe40007f5e0ff */
[----:B------:R-:W-:-:S02]  /*c7e0*/  ISETP.GE.U32.AND.EX P0, PT, R13, R11, PT, P1 ;  /* 0x0000000b0d00720c */ /* 0x000fc40003f06110 */
[----:B------:R-:W-:Y:S01]  /*c7f0*/  ISETP.GE.AND P1, PT, R16, RZ, PT ;  /* 0x000000ff1000720c */ /* 0x000fe20003f26270 */
[----:B------:R-:W-:Y:S01]  /*c800*/  IMAD.X R13, RZ, RZ, R14, P2 ;  /* 0x000000ffff0d7224 */ /* 0x000fe200010e060e */
[----:B------:R-:W-:-:S04]  /*c810*/  SEL R12, R15, R12, P0 ;  /* 0x0000000c0f0c7207 */ /* 0x000fc80000000000 */
[----:B------:R-:W-:Y:S02]  /*c820*/  SEL R13, R13, R14, P0 ;  /* 0x0000000e0d0d7207 */ /* 0x000fe40000000000 */
[-C--:B------:R-:W-:Y:S02]  /*c830*/  IADD3 R11, P2, PT, RZ, -R12.reuse, RZ ;  /* 0x8000000cff0b7210 */ /* 0x080fe40007f5e0ff */
[----:B------:R-:W-:Y:S02]  /*c840*/  ISETP.NE.U32.AND P0, PT, R19, RZ, PT ;  /* 0x000000ff1300720c */ /* 0x000fe40003f05070 */
[-C--:B------:R-:W-:Y:S02]  /*c850*/  IADD3.X R10, PT, PT, RZ, ~R13.reuse, RZ, P2, !PT ;  /* 0x8000000dff0a7210 */ /* 0x080fe400017fe4ff */
[----:B------:R-:W-:Y:S01]  /*c860*/  SEL R12, R11, R12, !P1 ;  /* 0x0000000c0b0c7207 */ /* 0x000fe20004800000 */
[----:B------:R-:W-:Y:S01]  /*c870*/  HFMA2 R11, -RZ, RZ, 0, 0 ;  /* 0x00000000ff0b7431 */ /* 0x000fe200000001ff */
[----:B------:R-:W-:Y:S01]  /*c880*/  SEL R13, R10, R13, !P1 ;  /* 0x0000000d0a0d7207 */ /* 0x000fe20004800000 */
[----:B------:R-:W-:Y:S01]  /*c890*/  IMAD.MOV.U32 R10, RZ, RZ, R20 ;  /* 0x000000ffff0a7224 */ /* 0x000fe200078e0014 */
[----:B------:R-:W-:-:S04]  /*c8a0*/  ISETP.NE.AND.EX P0, PT, R18, RZ, PT, P0 ;  /* 0x000000ff1200720c */ /* 0x000fc80003f05300 */
[----:B------:R-:W-:Y:S02]  /*c8b0*/  SEL R12, R12, 0xffffffff, P0 ;  /* 0xffffffff0c0c7807 */ /* 0x000fe40000000000 */
[----:B------:R-:W-:Y:S01]  /*c8c0*/  SEL R13, R13, 0xffffffff, P0 ;  /* 0xffffffff0d0d7807 */ /* 0x000fe20000000000 */
[----:B------:R-:W-:Y:S06]  /*c8d0*/  RET.REL.NODEC R10 `(_Z15tensorGatherI64PlS_lS_S_llS_i) ;  /* 0xffffff340ac87950 */ /* 0x000fec0003c3ffff */
        .weak           $__internal_1_$__cuda_sm20_rem_s64
        .type           $__internal_1_$__cuda_sm20_rem_s64,@function
        .size           $__internal_1_$__cuda_sm20_rem_s64,(.L_x_141 - $__internal_1_$__cuda_sm20_rem_s64)
$__internal_1_$__cuda_sm20_rem_s64:
[----:B------:R-:W-:Y:S02]  /*c8e0*/  IADD3 R11, P1, PT, RZ, -R16, RZ ;  /* 0x80000010ff0b7210 */ /* 0x000fe40007f3e0ff */
[----:B------:R-:W-:-:S03]  /*c8f0*/  ISETP.GE.AND P0, PT, R17, RZ, PT ;  /* 0x000000ff1100720c */ /* 0x000fc60003f06270 */
        /* <DEDUP_REMOVED lines=15> */
[-C--:B------:R-:W-:Y:S02]  /*c9f0*/  IMAD R25, R13, R23.reuse, RZ ;  /* 0x000000170d197224 */ /* 0x080fe400078e02ff */
[----:B------:R-:W-:-:S04]  /*ca00*/  IMAD.WIDE.U32 R14, P0, R12, R23, R14 ;  /* 0x000000170c0e7225 */ /* 0x000fc8000780000e */
[----:B------:R-:W-:-:S04]  /*ca10*/  IMAD.HI.U32 R14, P1, R13, R19, R14 ;  /* 0x000000130d0e7227 */ /* 0x000fc8000782000e */
[----:B------:R-:W-:Y:S01]  /*ca20*/  IMAD.HI.U32 R19, R13, R23, RZ ;  /* 0x000000170d137227 */ /* 0x000fe200078e00ff */
[----:B------:R-:W-:-:S03]  /*ca30*/  IADD3 R15, P2, PT, R25, R14, RZ ;  /* 0x0000000e190f7210 */ /* 0x000fc60007f5e0ff */
[----:B------:R-:W-:Y:S02]  /*ca40*/  IMAD.X R19, R19, 0x1, R13, P0 ;  /* 0x0000000113137824 */ /* 0x000fe400000e060d */
[----:B------:R-:W-:-:S03]  /*ca50*/  IMAD.WIDE.U32 R12, R15, R10, RZ ;  /* 0x0000000a0f0c7225 */ /* 0x000fc600078e00ff */
[----:B------:R-:W-:Y:S01]  /*ca60*/  IADD3.X R19, PT, PT, RZ, RZ, R19, P2, P1 ;  /* 0x000000ffff137210 */ /* 0x000fe200017e2413 */
[----:B------:R-:W-:Y:S01]  /*ca70*/  IMAD R14, R15, R11, R13 ;  /* 0x0000000b0f0e7224 */ /* 0x000fe200078e020d */
[----:B------:R-:W-:Y:S02]  /*ca80*/  IADD3 R13, P0, PT, RZ, -R12, RZ ;  /* 0x8000000cff0d7210 */ /* 0x000fe40007f1e0ff */
[----:B------:R-:W-:Y:S01]  /*ca90*/  ISETP.LE.AND P1, PT, RZ, UR4, PT ;  /* 0x00000004ff007c0c */ /* 0x000fe2000bf23270 */
[----:B------:R-:W-:Y:S02]  /*caa0*/  IMAD R12, R19, R10, R14 ;  /* 0x0000000a130c7224 */ /* 0x000fe400078e020e */
[----:B------:R-:W-:-:S03]  /*cab0*/  IMAD.HI.U32 R14, R15, R13, RZ ;  /* 0x0000000d0f0e7227 */ /* 0x000fc600078e00ff */
[----:B------:R-:W-:-:S05]  /*cac0*/  IADD3.X R12, PT, PT, RZ, ~R12, RZ, P0, !PT ;  /* 0x8000000cff0c7210 */ /* 0x000fca00007fe4ff */
[----:B------:R-:W-:-:S04]  /*cad0*/  IMAD.WIDE.U32 R14, P0, R15, R12, R14 ;  /* 0x0000000c0f0e7225 */ /* 0x000fc8000780000e */
[----:B------:R-:W-:Y:S01]  /*cae0*/  IMAD.HI.U32 R14, P2, R19, R13, R14 ;  /* 0x0000000d130e7227 */ /* 0x000fe2000784000e */
[----:B------:R-:W-:-:S03]  /*caf0*/  SEL R15, R20, R21, !P1 ;  /* 0x00000015140f7207 */ /* 0x000fc60004800000 */
[CC--:B------:R-:W-:Y:S02]  /*cb00*/  IMAD R13, R19.reuse, R12.reuse, RZ ;  /* 0x0000000c130d7224 */ /* 0x0c0fe400078e02ff */
[----:B------:R-:W-:-:S03]  /*cb10*/  IMAD.HI.U32 R12, R19, R12, RZ ;  /* 0x0000000c130c7227 */ /* 0x000fc600078e00ff */
[----:B------:R-:W-:Y:S01]  /*cb20*/  IADD3 R14, P3, PT, R13, R14, RZ ;  /* 0x0000000e0d0e7210 */ /* 0x000fe20007f7e0ff */
[----:B------:R-:W-:Y:S01]  /*cb30*/  IMAD.X R20, RZ, RZ, ~UR4, P4 ;  /* 0x80000004ff147e24 */ /* 0x000fe2000a0e06ff */
[----:B------:R-:W-:-:S03]  /*cb40*/  IADD3.X R13, PT, PT, R12, R19, RZ, P0, !PT ;  /* 0x000000130c0d7210 */ /* 0x000fc600007fe4ff */
[----:B------:R-:W-:Y:S01]  /*cb50*/  IMAD.HI.U32 R12, R14, R15, RZ ;  /* 0x0000000f0e0c7227 */ /* 0x000fe200078e00ff */
[----:B------:R-:W-:Y:S02]  /*cb60*/  SEL R19, R20, UR4, !P1 ;  /* 0x0000000414137c07 */ /* 0x000fe4000c800000 */
[----:B------:R-:W-:Y:S01]  /*cb70*/  IADD3.X R20, PT, PT, RZ, RZ, R13, P3, P2 ;  /* 0x000000ffff147210 */ /* 0x000fe20001fe440d */
[----:B------:R-:W-:Y:S02]  /*cb80*/  IMAD.MOV.U32 R13, RZ, RZ, RZ ;  /* 0x000000ffff0d7224 */ /* 0x000fe400078e00ff */
        /* <DEDUP_REMOVED lines=14> */
[----:B------:R-:W-:-:S03]  /*cc70*/  ISETP.GE.U32.AND.EX P0, PT, R19, R11, PT, P0 ;  /* 0x0000000b1300720c */ /* 0x000fc60003f06100 */
[----:B------:R-:W-:Y:S01]  /*cc80*/  IMAD.X R15, R19, 0x1, ~R11, P2 ;  /* 0x00000001130f7824 */ /* 0x000fe200010e0e0b */
[----:B------:R-:W-:-:S04]  /*cc90*/  SEL R13, R13, R27, P0 ;  /* 0x0000001b0d0d7207 */ /* 0x000fc80000000000 */
[----:B------:R-:W-:Y:S01]  /*cca0*/  SEL R15, R15, R19, P0 ;  /* 0x000000130f0f7207 */ /* 0x000fe20000000000 */
[----:B------:R-:W-:Y:S01]  /*ccb0*/  HFMA2 R19, -RZ, RZ, 0, 0 ;  /* 0x00000000ff137431 */ /* 0x000fe200000001ff */
[CC--:B------:R-:W-:Y:S02]  /*ccc0*/  ISETP.GE.U32.AND P0, PT, R13.reuse, R10.reuse, PT ;  /* 0x0000000a0d00720c */ /* 0x0c0fe40003f06070 */
[----:B------:R-:W-:Y:S02]  /*ccd0*/  IADD3 R10, P2, PT, R13, -R10, RZ ;  /* 0x8000000a0d0a7210 */ /* 0x000fe40007f5e0ff */
[CC--:B------:R-:W-:Y:S02]  /*cce0*/  ISETP.GE.U32.AND.EX P0, PT, R15.reuse, R11.reuse, PT, P0 ;  /* 0x0000000b0f00720c */ /* 0x0c0fe40003f06100 */
[----:B------:R-:W-:Y:S02]  /*ccf0*/  IADD3.X R11, PT, PT, R15, ~R11, RZ, P2, !PT ;  /* 0x8000000b0f0b7210 */ /* 0x000fe400017fe4ff */
[----:B------:R-:W-:-:S02]  /*cd00*/  SEL R10, R10, R13, P0 ;  /* 0x0000000d0a0a7207 */ /* 0x000fc40000000000 */
[----:B------:R-:W-:Y:S02]  /*cd10*/  SEL R11, R11, R15, P0 ;  /* 0x0000000f0b0b7207 */ /* 0x000fe40000000000 */
[-C--:B------:R-:W-:Y:S02]  /*cd20*/  IADD3 R13, P2, PT, RZ, -R10.reuse, RZ ;  /* 0x8000000aff0d7210 */ /* 0x080fe40007f5e0ff */
[----:B------:R-:W-:Y:S02]  /*cd30*/  ISETP.NE.U32.AND P0, PT, R16, RZ, PT ;  /* 0x000000ff1000720c */ /* 0x000fe40003f05070 */
[----:B------:R-:W-:Y:S01]  /*cd40*/  SEL R10, R13, R10, !P1 ;  /* 0x0000000a0d0a7207 */ /* 0x000fe20004800000 */
[----:B------:R-:W-:Y:S01]  /*cd50*/  IMAD.X R12, RZ, RZ, ~R11, P2 ;  /* 0x000000ffff0c7224 */ /* 0x000fe200010e0e0b */
[----:B------:R-:W-:-:S04]  /*cd60*/  ISETP.NE.AND.EX P0, PT, R17, RZ, PT, P0 ;  /* 0x000000ff1100720c */ /* 0x000fc80003f05300 */
[----:B------:R-:W-:Y:S02]  /*cd70*/  SEL R11, R12, R11, !P1 ;  /* 0x0000000b0c0b7207 */ /* 0x000fe40004800000 */
[----:B------:R-:W-:Y:S02]  /*cd80*/  SEL R10, R10, 0xffffffff, P0 ;  /* 0xffffffff0a0a7807 */ /* 0x000fe40000000000 */
[----:B------:R-:W-:Y:S01]  /*cd90*/  SEL R11, R11, 0xffffffff, P0 ;  /* 0xffffffff0b0b7807 */ /* 0x000fe20000000000 */
[----:B------:R-:W-:Y:S06]  /*cda0*/  RET.REL.NODEC R18 `(_Z15tensorGatherI64PlS_lS_S_llS_i) ;  /* 0xffffff3012947950 */ /* 0x000fec0003c3ffff */
.L_x_139:
[----:B------:R-:W-:-:S00]  /*cdb0*/  BRA `(.L_x_139) ;  /* 0xfffffffc00fc7947 */ /* 0x000fc0000383ffff */
[----:B------:R-:W-:-:S00]  /*cdc0*/  NOP ;  /* 0x0000000000007918 */ /* 0x000fc00000000000 */
        /* <DEDUP_REMOVED lines=11> */
.L_x_141:


//--------------------- .nv.shared.reserved.0     --------------------------
	.section	.nv.shared.reserved.0,"aw",@nobits
	.weak		__nv_reservedSMEM_offset_0_alias
	.size		__nv_reservedSMEM_offset_0_alias, 0, 64
	.other		__nv_reservedSMEM_offset_0_alias,@"STO_CUDA_RESERVED_SHARED STV_DEFAULT"
__nv_reservedSMEM_offset_0_alias:
	.zero		0
	.zero		64


//--------------------- .nv.constant0._Z15tensorGatherI64PlS_lS_S_llS_i --------------------------
	.section	.nv.constant0._Z15tensorGatherI64PlS_lS_S_llS_i,"a",@progbits
	.sectionflags	@""
	.align	4
.nv.constant0._Z15tensorGatherI64PlS_lS_S_llS_i:
	.zero		964


//--------------------- SYMBOLS --------------------------

	.type		.nv.reservedSmem.offset0,@object
	.size		.nv.reservedSmem.offset0,0x4
